def attn_fwd(
    Q,
    K,
    V,
    Out,
    Lse,
    sm_scale,
    stride_qz,
    stride_qh,
    stride_qm,
    stride_qk,
    stride_kz,
    stride_kh,
    stride_kn,
    stride_kk,
    stride_vz,
    stride_vh,
    stride_vn,
    stride_vk,
    stride_oz,
    stride_oh,
    stride_om,
    stride_ok,
    seqlen_q,
    seqlen_k,
    BLOCK_M: tl.constexpr,
    BLOCK_N: tl.constexpr,
    HEAD_DIM: tl.constexpr,
    CAUSAL: tl.constexpr,
):
    start_m = tl.program_id(0)
    off_hz = tl.program_id(1)
    q_off = off_hz * stride_qh
    k_off = off_hz * stride_kh
    v_off = off_hz * stride_vh
    offs_m = start_m * BLOCK_M + tl.arange(0, BLOCK_M)
    offs_d = tl.arange(0, HEAD_DIM)
    offs_n = tl.arange(0, BLOCK_N)
    q_ptrs = Q + q_off + offs_m[:, None] * stride_qm + offs_d[None, :] * stride_qk
    k_ptrs = K + k_off + offs_d[:, None] * stride_kk + offs_n[None, :] * stride_kn
    v_ptrs = V + v_off + offs_n[:, None] * stride_vn + offs_d[None, :] * stride_vk
    m_i = tl.full([BLOCK_M], float("-inf"), dtype=tl.float32)
    l_i = tl.zeros([BLOCK_M], dtype=tl.float32) + 1.0
    acc = tl.zeros([BLOCK_M, HEAD_DIM], dtype=tl.float32)
    q = tl.load(q_ptrs)
    acc, l_i, m_i = _attn_fwd_inner(
        acc,
        l_i,
        m_i,
        q,
        k_ptrs,
        v_ptrs,
        sm_scale,
        stride_kn,
        stride_vn,
        start_m,
        seqlen_k,
        BLOCK_M,
        BLOCK_N,
        HEAD_DIM,
        CAUSAL,
    )
    acc = acc / l_i[:, None]
    lse = m_i + tl.math.log2(l_i) / 1.4426950408889634
    o_ptrs = (
        Out
        + off_hz * stride_oh
        + offs_m[:, None] * stride_om
        + offs_d[None, :] * stride_ok
    )
    tl.store(o_ptrs, acc.to(Out.dtype.element_ty))
    tl.store(Lse + off_hz * seqlen_q + offs_m, lse)

# config = {"BLOCK_M": 32, "BLOCK_N": 64, "HEAD_DIM": 32, "arch": "sm_90", "causal": true, "dtype": "fp16", "num_stages": 4, "num_warps": 8}
# arch = sm_90


// ===== COMPILED SASS (sm_90a) =====

	.target	sm_90a

	.elftype	@"ET_EXEC"


//--------------------- .note.nv.tkinfo           --------------------------
	.section	.note.nv.tkinfo,"",@"SHT_NOTE"
	.sectionflags	@"SHF_NOTE_NV_TKINFO"
	.tkinfo
        /*0018*/ 	.word	0x00000002
        /*0030*/ 	.string	""
        /*0030*/ 	.string	"ptxas"
        /*0030*/ 	.string	"Cuda compilation tools, release 13.0, V13.0.88"
        /*0030*/ 	.string	"Build cuda_13.0.r13.0/compiler.36424714_0"
        /*0030*/ 	.string	"-v  -suppress-debug-info  -lineinfo  -arch sm_90a "



//--------------------- .note.nv.cuinfo           --------------------------
	.section	.note.nv.cuinfo,"",@"SHT_NOTE"
	.sectionflags	@"SHF_NOTE_NV_CUINFO"
        /*0018*/ 	.short	0x0002
        /*001a*/ 	.short	0x005a
        /*001c*/ 	.short	0x0082
	.zero		2


//--------------------- .nv.info                  --------------------------
	.section	.nv.info,"",@"SHT_CUDA_INFO"
	.align	4


	//----- nvinfo : EIATTR_REGCOUNT
	.align		4
        /*0000*/ 	.byte	0x04, 0x2f
        /*0002*/ 	.short	(.L_2 - .L_1)
	.align		4
.L_1:
        /*0004*/ 	.word	index@(attn_fwd)
        /*0008*/ 	.word	0x00000082


	//----- nvinfo : EIATTR_FRAME_SIZE
	.align		4
.L_2:
        /*000c*/ 	.byte	0x04, 0x11
        /*000e*/ 	.short	(.L_4 - .L_3)
	.align		4
.L_3:
        /*0010*/ 	.word	index@(attn_fwd)
        /*0014*/ 	.word	0x00000000


	//----- nvinfo : EIATTR_MIN_STACK_SIZE
	.align		4
.L_4:
        /*0018*/ 	.byte	0x04, 0x12
        /*001a*/ 	.short	(.L_6 - .L_5)
	.align		4
.L_5:
        /*001c*/ 	.word	index@(attn_fwd)
        /*0020*/ 	.word	0x00000000
.L_6:


//--------------------- .nv.compat                --------------------------
	.section	.nv.compat,"",@"SHT_CUDA_COMPAT_INFO"
	.align	4
        /*0000*/ 	.byte	0x02, 0x09, 0x01, 0x00, 0x02, 0x02, 0x01, 0x00, 0x02, 0x05, 0x05, 0x00, 0x03, 0x07, 0x01, 0x01
        /*0010*/ 	.byte	0x02, 0x03, 0x00, 0x00, 0x02, 0x06, 0x01, 0x00, 0x04, 0x0b, 0x08, 0x00, 0x00, 0x00, 0x00, 0x00
        /*0020*/ 	.byte	0x00, 0x00, 0x00, 0x00


//--------------------- .nv.info.attn_fwd         --------------------------
	.section	.nv.info.attn_fwd,"",@"SHT_CUDA_INFO"
	.sectionflags	@""
	.align	4


	//----- nvinfo : EIATTR_CUDA_API_VERSION
	.align		4
        /*0000*/ 	.byte	0x04, 0x37
        /*0002*/ 	.short	(.L_8 - .L_7)
.L_7:
        /*0004*/ 	.word	0x00000082


	//----- nvinfo : EIATTR_KPARAM_INFO
	.align		4
.L_8:
        /*0008*/ 	.byte	0x04, 0x17
        /*000a*/ 	.short	(.L_10 - .L_9)
.L_9:
        /*000c*/ 	.word	0x00000000
        /*0010*/ 	.short	0x0019
        /*0012*/ 	.short	0x0080
        /*0014*/ 	.byte	0x00, 0xf4, 0x21, 0x00


	//----- nvinfo : EIATTR_KPARAM_INFO
	.align		4
.L_10:
        /*0018*/ 	.byte	0x04, 0x17
        /*001a*/ 	.short	(.L_12 - .L_11)
.L_11:
        /*001c*/ 	.word	0x00000000
        /*0020*/ 	.short	0x0018
        /*0022*/ 	.short	0x0078
        /*0024*/ 	.byte	0x00, 0xf4, 0x21, 0x00


	//----- nvinfo : EIATTR_KPARAM_INFO
	.align		4
.L_12:
        /*0028*/ 	.byte	0x04, 0x17
        /*002a*/ 	.short	(.L_14 - .L_13)
.L_13:
        /*002c*/ 	.word	0x00000000
        /*0030*/ 	.short	0x0017
        /*0032*/ 	.short	0x0070
        /*0034*/ 	.byte	0x00, 0xf0, 0x11, 0x00


	//----- nvinfo : EIATTR_KPARAM_INFO
	.align		4
.L_14:
        /*0038*/ 	.byte	0x04, 0x17
        /*003a*/ 	.short	(.L_16 - .L_15)
.L_15:
        /*003c*/ 	.word	0x00000000
        /*0040*/ 	.short	0x0016
        /*0042*/ 	.short	0x006c
        /*0044*/ 	.byte	0x00, 0xf0, 0x11, 0x00


	//----- nvinfo : EIATTR_KPARAM_INFO
	.align		4
.L_16:
        /*0048*/ 	.byte	0x04, 0x17
        /*004a*/ 	.short	(.L_18 - .L_17)
.L_17:
        /*004c*/ 	.word	0x00000000
        /*0050*/ 	.short	0x0015
        /*0052*/ 	.short	0x0068
        /*0054*/ 	.byte	0x00, 0xf0, 0x11, 0x00


	//----- nvinfo : EIATTR_KPARAM_INFO
	.align		4
.L_18:
        /*0058*/ 	.byte	0x04, 0x17
        /*005a*/ 	.short	(.L_20 - .L_19)
.L_19:
        /*005c*/ 	.word	0x00000000
        /*0060*/ 	.short	0x0014
        /*0062*/ 	.short	0x0064
        /*0064*/ 	.byte	0x00, 0xf0, 0x11, 0x00


	//----- nvinfo : EIATTR_KPARAM_INFO
	.align		4
.L_20:
        /*0068*/ 	.byte	0x04, 0x17
        /*006a*/ 	.short	(.L_22 - .L_21)
.L_21:
        /*006c*/ 	.word	0x00000000
        /*0070*/ 	.short	0x0013
        /*0072*/ 	.short	0x0060
        /*0074*/ 	.byte	0x00, 0xf0, 0x11, 0x00


	//----- nvinfo : EIATTR_KPARAM_INFO
	.align		4
.L_22:
        /*0078*/ 	.byte	0x04, 0x17
        /*007a*/ 	.short	(.L_24 - .L_23)
.L_23:
        /*007c*/ 	.word	0x00000000
        /*0080*/ 	.short	0x0012
        /*0082*/ 	.short	0x005c
        /*0084*/ 	.byte	0x00, 0xf0, 0x11, 0x00


	//----- nvinfo : EIATTR_KPARAM_INFO
	.align		4
.L_24:
        /*0088*/ 	.byte	0x04, 0x17
        /*008a*/ 	.short	(.L_26 - .L_25)
.L_25:
        /*008c*/ 	.word	0x00000000
        /*0090*/ 	.short	0x0011
        /*0092*/ 	.short	0x0058
        /*0094*/ 	.byte	0x00, 0xf0, 0x11, 0x00


	//----- nvinfo : EIATTR_KPARAM_INFO
	.align		4
.L_26:
        /*0098*/ 	.byte	0x04, 0x17
        /*009a*/ 	.short	(.L_28 - .L_27)
.L_27:
        /*009c*/ 	.word	0x00000000
        /*00a0*/ 	.short	0x0010
        /*00a2*/ 	.short	0x0054
        /*00a4*/ 	.byte	0x00, 0xf0, 0x11, 0x00


	//----- nvinfo : EIATTR_KPARAM_INFO
	.align		4
.L_28:
        /*00a8*/ 	.byte	0x04, 0x17
        /*00aa*/ 	.short	(.L_30 - .L_29)
.L_29:
        /*00ac*/ 	.word	0x00000000
        /*00b0*/ 	.short	0x000f
        /*00b2*/ 	.short	0x0050
        /*00b4*/ 	.byte	0x00, 0xf0, 0x11, 0x00


	//----- nvinfo : EIATTR_KPARAM_INFO
	.align		4
.L_30:
        /*00b8*/ 	.byte	0x04, 0x17
        /*00ba*/ 	.short	(.L_32 - .L_31)
.L_31:
        /*00bc*/ 	.word	0x00000000
        /*00c0*/ 	.short	0x000e
        /*00c2*/ 	.short	0x004c
        /*00c4*/ 	.byte	0x00, 0xf0, 0x11, 0x00


	//----- nvinfo : EIATTR_KPARAM_INFO
	.align		4
.L_32:
        /*00c8*/ 	.byte	0x04, 0x17
        /*00ca*/ 	.short	(.L_34 - .L_33)
.L_33:
        /*00cc*/ 	.word	0x00000000
        /*00d0*/ 	.short	0x000d
        /*00d2*/ 	.short	0x0048
        /*00d4*/ 	.byte	0x00, 0xf0, 0x11, 0x00


	//----- nvinfo : EIATTR_KPARAM_INFO
	.align		4
.L_34:
        /*00d8*/ 	.byte	0x04, 0x17
        /*00da*/ 	.short	(.L_36 - .L_35)
.L_35:
        /*00dc*/ 	.word	0x00000000
        /*00e0*/ 	.short	0x000c
        /*00e2*/ 	.short	0x0044
        /*00e4*/ 	.byte	0x00, 0xf0, 0x11, 0x00


	//----- nvinfo : EIATTR_KPARAM_INFO
	.align		4
.L_36:
        /*00e8*/ 	.byte	0x04, 0x17
        /*00ea*/ 	.short	(.L_38 - .L_37)
.L_37:
        /*00ec*/ 	.word	0x00000000
        /*00f0*/ 	.short	0x000b
        /*00f2*/ 	.short	0x0040
        /*00f4*/ 	.byte	0x00, 0xf0, 0x11, 0x00


	//----- nvinfo : EIATTR_KPARAM_INFO
	.align		4
.L_38:
        /*00f8*/ 	.byte	0x04, 0x17
        /*00fa*/ 	.short	(.L_40 - .L_39)
.L_39:
        /*00fc*/ 	.word	0x00000000
        /*0100*/ 	.short	0x000a
        /*0102*/ 	.short	0x003c
        /*0104*/ 	.byte	0x00, 0xf0, 0x11, 0x00


	//----- nvinfo : EIATTR_KPARAM_INFO
	.align		4
.L_40:
        /*0108*/ 	.byte	0x04, 0x17
        /*010a*/ 	.short	(.L_42 - .L_41)
.L_41:
        /*010c*/ 	.word	0x00000000
        /*0110*/ 	.short	0x0009
        /*0112*/ 	.short	0x0038
        /*0114*/ 	.byte	0x00, 0xf0, 0x11, 0x00


	//----- nvinfo : EIATTR_KPARAM_INFO
	.align		4
.L_42:
        /*0118*/ 	.byte	0x04, 0x17
        /*011a*/ 	.short	(.L_44 - .L_43)
.L_43:
        /*011c*/ 	.word	0x00000000
        /*0120*/ 	.short	0x0008
        /*0122*/ 	.short	0x0034
        /*0124*/ 	.byte	0x00, 0xf0, 0x11, 0x00


	//----- nvinfo : EIATTR_KPARAM_INFO
	.align		4
.L_44:
        /*0128*/ 	.byte	0x04, 0x17
        /*012a*/ 	.short	(.L_46 - .L_45)
.L_45:
        /*012c*/ 	.word	0x00000000
        /*0130*/ 	.short	0x0007
        /*0132*/ 	.short	0x0030
        /*0134*/ 	.byte	0x00, 0xf0, 0x11, 0x00


	//----- nvinfo : EIATTR_KPARAM_INFO
	.align		4
.L_46:
        /*0138*/ 	.byte	0x04, 0x17
        /*013a*/ 	.short	(.L_48 - .L_47)
.L_47:
        /*013c*/ 	.word	0x00000000
        /*0140*/ 	.short	0x0006
        /*0142*/ 	.short	0x002c
        /*0144*/ 	.byte	0x00, 0xf0, 0x11, 0x00


	//----- nvinfo : EIATTR_KPARAM_INFO
	.align		4
.L_48:
        /*0148*/ 	.byte	0x04, 0x17
        /*014a*/ 	.short	(.L_50 - .L_49)
.L_49:
        /*014c*/ 	.word	0x00000000
        /*0150*/ 	.short	0x0005
        /*0152*/ 	.short	0x0028
        /*0154*/ 	.byte	0x00, 0xf0, 0x11, 0x00


	//----- nvinfo : EIATTR_KPARAM_INFO
	.align		4
.L_50:
        /*0158*/ 	.byte	0x04, 0x17
        /*015a*/ 	.short	(.L_52 - .L_51)
.L_51:
        /*015c*/ 	.word	0x00000000
        /*0160*/ 	.short	0x0004
        /*0162*/ 	.short	0x0020
        /*0164*/ 	.byte	0x00, 0xf4, 0x21, 0x00


	//----- nvinfo : EIATTR_KPARAM_INFO
	.align		4
.L_52:
        /*0168*/ 	.byte	0x04, 0x17
        /*016a*/ 	.short	(.L_54 - .L_53)
.L_53:
        /*016c*/ 	.word	0x00000000
        /*0170*/ 	.short	0x0003
        /*0172*/ 	.short	0x0018
        /*0174*/ 	.byte	0x00, 0xf4, 0x21, 0x00


	//----- nvinfo : EIATTR_KPARAM_INFO
	.align		4
.L_54:
        /*0178*/ 	.byte	0x04, 0x17
        /*017a*/ 	.short	(.L_56 - .L_55)
.L_55:
        /*017c*/ 	.word	0x00000000
        /*0180*/ 	.short	0x0002
        /*0182*/ 	.short	0x0010
        /*0184*/ 	.byte	0x00, 0xf4, 0x21, 0x00


	//----- nvinfo : EIATTR_KPARAM_INFO
	.align		4
.L_56:
        /*0188*/ 	.byte	0x04, 0x17
        /*018a*/ 	.short	(.L_58 - .L_57)
.L_57:
        /*018c*/ 	.word	0x00000000
        /*0190*/ 	.short	0x0001
        /*0192*/ 	.short	0x0008
        /*0194*/ 	.byte	0x00, 0xf4, 0x21, 0x00


	//----- nvinfo : EIATTR_KPARAM_INFO
	.align		4
.L_58:
        /*0198*/ 	.byte	0x04, 0x17
        /*019a*/ 	.short	(.L_60 - .L_59)
.L_59:
        /*019c*/ 	.word	0x00000000
        /*01a0*/ 	.short	0x0000
        /*01a2*/ 	.short	0x0000
        /*01a4*/ 	.byte	0x00, 0xf4, 0x21, 0x00


	//----- nvinfo : EIATTR_SPARSE_MMA_MASK
	.align		4
.L_60:
        /*01a8*/ 	.byte	0x03, 0x50
        /*01aa*/ 	.short	0x0000


	//----- nvinfo : EIATTR_MAXREG_COUNT
	.align		4
        /*01ac*/ 	.byte	0x03, 0x1b
        /*01ae*/ 	.short	0x00ff


	//----- nvinfo : EIATTR_NUM_BARRIERS
	.align		4
        /*01b0*/ 	.byte	0x02, 0x4c
        /*01b2*/ 	.byte	0x01
	.zero		1


	//----- nvinfo : EIATTR_MERCURY_ISA_VERSION
	.align		4
        /*01b4*/ 	.byte	0x03, 0x5f
        /*01b6*/ 	.short	0x0101


	//----- nvinfo : EIATTR_COOP_GROUP_MASK_REGIDS
	.align		4
        /*01b8*/ 	.byte	0x04, 0x29
        /*01ba*/ 	.short	(.L_62 - .L_61)


	//   ....[0]....
.L_61:
        /*01bc*/ 	.word	0xffffffff


	//   ....[1]....
        /*01c0*/ 	.word	0xffffffff


	//   ....[2]....
        /*01c4*/ 	.word	0xffffffff


	//   ....[3]....
        /*01c8*/ 	.word	0xffffffff


	//   ....[4]....
        /*01cc*/ 	.word	0xffffffff


	//   ....[5]....
        /*01d0*/ 	.word	0xffffffff


	//   ....[6]....
        /*01d4*/ 	.word	0xffffffff


	//   ....[7]....
        /*01d8*/ 	.word	0xffffffff


	//----- nvinfo : EIATTR_COOP_GROUP_INSTR_OFFSETS
	.align		4
.L_62:
        /*01dc*/ 	.byte	0x04, 0x28
        /*01de*/ 	.short	(.L_64 - .L_63)


	//   ....[0]....
.L_63:
        /*01e0*/ 	.word	0x000015d0


	//   ....[1]....
        /*01e4*/ 	.word	0x00001700


	//   ....[2]....
        /*01e8*/ 	.word	0x00001a00


	//   ....[3]....
        /*01ec*/ 	.word	0x00001a60


	//   ....[4]....
        /*01f0*/ 	.word	0x000025a0


	//   ....[5]....
        /*01f4*/ 	.word	0x000025b0


	//   ....[6]....
        /*01f8*/ 	.word	0x00002640


	//   ....[7]....
        /*01fc*/ 	.word	0x00002660


	//----- nvinfo : EIATTR_EXIT_INSTR_OFFSETS
	.align		4
.L_64:
        /*0200*/ 	.byte	0x04, 0x1c
        /*0202*/ 	.short	(.L_66 - .L_65)


	//   ....[0]....
.L_65:
        /*0204*/ 	.word	0x000034c0


	//   ....[1]....
        /*0208*/ 	.word	0x000034f0


	//----- nvinfo : EIATTR_REQNTID
	.align		4
.L_66:
        /*020c*/ 	.byte	0x04, 0x10
        /*020e*/ 	.short	(.L_68 - .L_67)
.L_67:
        /*0210*/ 	.word	0x00000100
        /*0214*/ 	.word	0x00000001
        /*0218*/ 	.word	0x00000001


	//----- nvinfo : EIATTR_CBANK_PARAM_SIZE
	.align		4
.L_68:
        /*021c*/ 	.byte	0x03, 0x19
        /*021e*/ 	.short	0x0088


	//----- nvinfo : EIATTR_PARAM_CBANK
	.align		4
        /*0220*/ 	.byte	0x04, 0x0a
        /*0222*/ 	.short	(.L_70 - .L_69)
	.align		4
.L_69:
        /*0224*/ 	.word	index@(.nv.constant0.attn_fwd)
        /*0228*/ 	.short	0x0210
        /*022a*/ 	.short	0x0088


	//----- nvinfo : EIATTR_SW_WAR
	.align		4
.L_70:
        /*022c*/ 	.byte	0x04, 0x36
        /*022e*/ 	.short	(.L_72 - .L_71)
.L_71:
        /*0230*/ 	.word	0x00000008
.L_72:


//--------------------- .nv.callgraph             --------------------------
	.section	.nv.callgraph,"",@"SHT_CUDA_CALLGRAPH"
	.align	4
	.sectionentsize	8
	.align		4
        /*0000*/ 	.word	0x00000000
	.align		4
        /*0004*/ 	.word	0xffffffff
	.align		4
        /*0008*/ 	.word	0x00000000
	.align		4
        /*000c*/ 	.word	0xfffffffe
	.align		4
        /*0010*/ 	.word	0x00000000
	.align		4
        /*0014*/ 	.word	0xfffffffd
	.align		4
        /*0018*/ 	.word	0x00000000
	.align		4
        /*001c*/ 	.word	0xfffffffc


//--------------------- .nv.constant4             --------------------------
	.section	.nv.constant4,"a",@progbits
	.align	8
	.align		8
.nv.constant4:
        /*0000*/ 	.dword	_$_str


//--------------------- .text.attn_fwd            --------------------------
	.section	.text.attn_fwd,"ax",@progbits
	.align	128
        .global         attn_fwd
        .type           attn_fwd,@function
        .size           attn_fwd,(.L_x_3 - attn_fwd)
        .other          attn_fwd,@"STO_CUDA_ENTRY STV_DEFAULT"
attn_fwd:
.text.attn_fwd:
[----:B------:R-:W-:Y:S01]  /*0000*/  LDC R1, c[0x0][0x28] ;  /* 0x00000a00ff017b82 */ /* 0x000fe20000000800 */
[----:B------:R-:W0:Y:S07]  /*0010*/  S2R R21, SR_TID.X ;  /* 0x0000000000157919 */ /* 0x000e2e0000002100 */
[----:B------:R-:W1:Y:S01]  /*0020*/  S2UR UR6, SR_CTAID.X ;  /* 0x00000000000679c3 */ /* 0x000e620000002500 */
[----:B------:R-:W-:Y:S01]  /*0030*/  ULDC.64 UR4, c[0x0][0x240] ;  /* 0x0000900000047ab9 */ /* 0x000fe20000000a00 */
[----:B------:R-:W-:-:S06]  /*0040*/  ULDC.64 UR14, c[0x0][0x208] ;  /* 0x00008200000e7ab9 */ /* 0x000fcc0000000a00 */
[----:B------:R-:W2:Y:S08]  /*0050*/  S2UR UR8, SR_CTAID.Y ;  /* 0x00000000000879c3 */ /* 0x000eb00000002600 */
[----:B------:R-:W3:Y:S01]  /*0060*/  LDC R4, c[0x0][0x248] ;  /* 0x00009200ff047b82 */ /* 0x000ee20000000800 */
[----:B-1----:R-:W-:-:S07]  /*0070*/  USHF.L.U32 UR6, UR6, 0x5, URZ ;  /* 0x0000000506067899 */ /* 0x002fce000800063f */
[----:B------:R-:W1:Y:S01]  /*0080*/  LDC.64 R8, c[0x0][0x210] ;  /* 0x00008400ff087b82 */ /* 0x000e620000000a00 */
[----:B------:R-:W-:Y:S01]  /*0090*/  IMAD.U32 R0, RZ, RZ, UR6 ;  /* 0x00000006ff007e24 */ /* 0x000fe2000f8e00ff */
[--C-:B0-----:R-:W-:Y:S01]  /*00a0*/  SHF.R.U32.HI R15, RZ, 0x5, R21.reuse ;  /* 0x00000005ff0f7819 */ /* 0x101fe20000011615 */
[----:B--2---:R-:W-:Y:S01]  /*00b0*/  UIMAD UR4, UR8, UR4, URZ ;  /* 0x00000004080472a4 */ /* 0x004fe2000f8e023f */
[----:B------:R-:W-:Y:S02]  /*00c0*/  LEA.HI R16, R21, 0x18, RZ, 0x1b ;  /* 0x0000001815107811 */ /* 0x000fe400078fd8ff */
[----:B------:R-:W-:Y:S01]  /*00d0*/  LOP3.LUT R0, R0, 0x1f, R21, 0xf8, !PT ;  /* 0x0000001f00007812 */ /* 0x000fe200078ef815 */
[----:B------:R-:W-:Y:S01]  /*00e0*/  USHF.L.U32 UR7, UR4, 0x1, URZ ;  /* 0x0000000104077899 */ /* 0x000fe2000800063f */
[----:B------:R-:W-:-:S03]  /*00f0*/  SGXT.U32 R15, R15, 0x3 ;  /* 0x000000030f0f781a */ /* 0x000fc60000000000 */
[----:B------:R-:W-:Y:S01]  /*0100*/  IMAD R2, R0, UR5, RZ ;  /* 0x0000000500027c24 */ /* 0x000fe2000f8e02ff */
[----:B------:R-:W-:Y:S01]  /*0110*/  UIMAD.WIDE UR4, UR4, 0x2, URZ ;  /* 0x00000002040478a5 */ /* 0x000fe2000f8e023f */
[-C--:B---3--:R-:W-:Y:S02]  /*0120*/  IMAD R5, R15, R4.reuse, RZ ;  /* 0x000000040f057224 */ /* 0x088fe400078e02ff */
[C---:B------:R-:W-:Y:S02]  /*0130*/  IMAD.SHL.U32 R3, R2.reuse, 0x2, RZ ;  /* 0x0000000202037824 */ /* 0x040fe400078e00ff */
[----:B------:R-:W-:Y:S01]  /*0140*/  IMAD.HI R2, R2, 0x2, RZ ;  /* 0x0000000202027827 */ /* 0x000fe200078e02ff */
[----:B------:R-:W-:Y:S02]  /*0150*/  LEA R7, R4, R5, 0x3 ;  /* 0x0000000504077211 */ /* 0x000fe400078e18ff */
[----:B-1----:R-:W-:Y:S01]  /*0160*/  IADD3 R10, P0, P1, R3, UR7, R8 ;  /* 0x00000007030a7c10 */ /* 0x002fe2000f91e008 */
[----:B------:R-:W-:-:S02]  /*0170*/  IMAD R11, R16, R4, RZ ;  /* 0x00000004100b7224 */ /* 0x000fc400078e02ff */
[----:B------:R-:W-:Y:S01]  /*0180*/  IMAD R3, R4, 0x8, R7 ;  /* 0x0000000804037824 */ /* 0x000fe200078e0207 */
[----:B------:R-:W-:Y:S02]  /*0190*/  IADD3.X R2, R2, UR5, R9, P0, P1 ;  /* 0x0000000502027c10 */ /* 0x000fe400087e2409 */
[-C--:B------:R-:W-:Y:S02]  /*01a0*/  LEA R4, P0, R5, R10.reuse, 0x1 ;  /* 0x0000000a05047211 */ /* 0x080fe400078008ff */
[-C--:B------:R-:W-:Y:S02]  /*01b0*/  LEA R6, P1, R7, R10.reuse, 0x1 ;  /* 0x0000000a07067211 */ /* 0x080fe400078208ff */
[-C--:B------:R-:W-:Y:S02]  /*01c0*/  LEA R8, P2, R3, R10.reuse, 0x1 ;  /* 0x0000000a03087211 */ /* 0x080fe400078408ff */
[----:B------:R-:W-:Y:S02]  /*01d0*/  LEA R10, P3, R11, R10, 0x1 ;  /* 0x0000000a0b0a7211 */ /* 0x000fe400078608ff */
[----:B------:R-:W-:-:S02]  /*01e0*/  LEA.HI.X.SX32 R5, R5, R2, 0x1, P0 ;  /* 0x0000000205057211 */ /* 0x000fc400000f0eff */
[-C--:B------:R-:W-:Y:S02]  /*01f0*/  LEA.HI.X.SX32 R7, R7, R2.reuse, 0x1, P1 ;  /* 0x0000000207077211 */ /* 0x080fe400008f0eff */
[-C--:B------:R-:W-:Y:S02]  /*0200*/  LEA.HI.X.SX32 R9, R3, R2.reuse, 0x1, P2 ;  /* 0x0000000203097211 */ /* 0x080fe400010f0eff */
[----:B------:R-:W-:Y:S01]  /*0210*/  LEA.HI.X.SX32 R11, R11, R2, 0x1, P3 ;  /* 0x000000020b0b7211 */ /* 0x000fe200018f0eff */
[----:B------:R0:W2:Y:S04]  /*0220*/  LDG.E.U16 R5, desc[UR14][R4.64] ;  /* 0x0000000e04057981 */ /* 0x0000a8000c1e1500 */
[----:B------:R1:W3:Y:S04]  /*0230*/  LDG.E.U16 R7, desc[UR14][R6.64] ;  /* 0x0000000e06077981 */ /* 0x0002e8000c1e1500 */
[----:B------:R-:W4:Y:S04]  /*0240*/  LDG.E.U16 R9, desc[UR14][R8.64] ;  /* 0x0000000e08097981 */ /* 0x000f28000c1e1500 */
[----:B------:R-:W5:Y:S01]  /*0250*/  LDG.E.U16 R11, desc[UR14][R10.64] ;  /* 0x0000000e0a0b7981 */ /* 0x000f62000c1e1500 */
[----:B------:R-:W1:Y:S01]  /*0260*/  S2UR UR7, SR_CgaCtaId ;  /* 0x00000000000779c3 */ /* 0x000e620000008800 */
[----:B------:R-:W-:Y:S01]  /*0270*/  UIADD3 UR9, UR6, 0x20, URZ ;  /* 0x0000002006097890 */ /* 0x000fe2000fffe03f */
[C---:B------:R-:W-:Y:S01]  /*0280*/  LOP3.LUT R2, R21.reuse, 0xc0, RZ, 0xc0, !PT ;  /* 0x000000c015027812 */ /* 0x040fe200078ec0ff */
[----:B------:R-:W-:Y:S01]  /*0290*/  UMOV UR4, 0x400 ;  /* 0x0000040000047882 */ /* 0x000fe20000000000 */
[----:B------:R-:W-:Y:S01]  /*02a0*/  IMAD.SHL.U32 R14, R21, 0x2, RZ ;  /* 0x00000002150e7824 */ /* 0x000fe200078e00ff */
[----:B------:R-:W-:Y:S01]  /*02b0*/  UISETP.GE.AND UP0, UPT, UR9, 0x1, UPT ;  /* 0x000000010900788c */ /* 0x000fe2000bf06270 */
[----:B------:R-:W-:Y:S01]  /*02c0*/  SHF.R.U32.HI R3, RZ, 0x2, R2 ;  /* 0x00000002ff037819 */ /* 0x000fe20000011602 */
[----:B------:R-:W-:Y:S01]  /*02d0*/  IMAD.MOV.U32 R88, RZ, RZ, 0x3f800000 ;  /* 0x3f800000ff587424 */ /* 0x000fe200078e00ff */
[----:B------:R-:W-:Y:S01]  /*02e0*/  MOV R13, 0xff800000 ;  /* 0xff800000000d7802 */ /* 0x000fe20000000f00 */
[----:B------:R-:W-:Y:S01]  /*02f0*/  IMAD.MOV.U32 R12, RZ, RZ, -0x800000 ;  /* 0xff800000ff0c7424 */ /* 0x000fe200078e00ff */
[----:B------:R-:W-:-:S02]  /*0300*/  LOP3.LUT R2, R3, 0x1fe, R14, 0x78, !PT ;  /* 0x000001fe03027812 */ /* 0x000fc400078e780e */
[----:B------:R-:W-:Y:S02]  /*0310*/  CS2R R72, SRZ ;  /* 0x0000000000487805 */ /* 0x000fe4000001ff00 */
[----:B------:R-:W-:Y:S02]  /*0320*/  PLOP3.LUT P0, PT, PT, PT, UP0, 0x80, 0x0 ;  /* 0x000000000000781c */ /* 0x000fe40003f0f008 */
[----:B------:R-:W-:Y:S02]  /*0330*/  CS2R R74, SRZ ;  /* 0x00000000004a7805 */ /* 0x000fe4000001ff00 */
[----:B0-----:R-:W-:Y:S02]  /*0340*/  MOV R4, 0x3f800000 ;  /* 0x3f80000000047802 */ /* 0x001fe40000000f00 */
[----:B------:R-:W-:Y:S02]  /*0350*/  CS2R R52, SRZ ;  /* 0x0000000000347805 */ /* 0x000fe4000001ff00 */
[----:B------:R-:W-:-:S02]  /*0360*/  CS2R R54, SRZ ;  /* 0x0000000000367805 */ /* 0x000fc4000001ff00 */
[----:B------:R-:W-:Y:S02]  /*0370*/  CS2R R56, SRZ ;  /* 0x0000000000387805 */ /* 0x000fe4000001ff00 */
[----:B------:R-:W-:Y:S02]  /*0380*/  CS2R R58, SRZ ;  /* 0x00000000003a7805 */ /* 0x000fe4000001ff00 */
[----:B------:R-:W-:Y:S02]  /*0390*/  CS2R R60, SRZ ;  /* 0x00000000003c7805 */ /* 0x000fe4000001ff00 */
[----:B------:R-:W-:Y:S02]  /*03a0*/  CS2R R62, SRZ ;  /* 0x00000000003e7805 */ /* 0x000fe4000001ff00 */
[C---:B------:R-:W-:Y:S02]  /*03b0*/  LOP3.LUT R3, R21.reuse, 0x20, RZ, 0xc0, !PT ;  /* 0x0000002015037812 */ /* 0x040fe400078ec0ff */
[----:B-1----:R-:W-:Y:S01]  /*03c0*/  SHF.L.U32 R6, R21, 0x3, RZ ;  /* 0x0000000315067819 */ /* 0x002fe200000006ff */
[----:B------:R-:W-:-:S09]  /*03d0*/  ULEA UR7, UR7, UR4, 0x18 ;  /* 0x0000000407077291 */ /* 0x000fd2000f8ec03f */
[----:B--2---:R0:W-:Y:S04]  /*03e0*/  STS.U16 [R2+UR7+0x1000], R5 ;  /* 0x0010000502007988 */ /* 0x0041e80008000407 */
[----:B---3--:R1:W-:Y:S04]  /*03f0*/  STS.U16 [R2+UR7+0x1200], R7 ;  /* 0x0012000702007988 */ /* 0x0083e80008000407 */
[----:B----4-:R2:W-:Y:S01]  /*0400*/  STS.U16 [R2+UR7+0x1400], R9 ;  /* 0x0014000902007988 */ /* 0x0105e20008000407 */
[----:B0-----:R-:W-:-:S03]  /*0410*/  LOP3.LUT R5, R21, 0x3f, RZ, 0xc0, !PT ;  /* 0x0000003f15057812 */ /* 0x001fc600078ec0ff */
[----:B-----5:R2:W-:Y:S01]  /*0420*/  STS.U16 [R2+UR7+0x1600], R11 ;  /* 0x0016000b02007988 */ /* 0x0205e20008000407 */
[----:B-1----:R-:W-:Y:S01]  /*0430*/  IMAD.SHL.U32 R7, R21, 0x20, RZ ;  /* 0x0000002015077824 */ /* 0x002fe200078e00ff */
[----:B------:R-:W-:Y:S06]  /*0440*/  @!P0 BRA `(.L_x_0) ;  /* 0x0000002000e08947 */ /* 0x000fec0003800000 */
[----:B------:R-:W-:Y:S01]  /*0450*/  ULDC.64 UR12, c[0x0][0x260] ;  /* 0x00009800000c7ab9 */ /* 0x000fe20000000a00 */
[----:B------:R-:W-:Y:S01]  /*0460*/  SHF.R.U32.HI R4, RZ, 0x1, R3 ;  /* 0x00000001ff047819 */ /* 0x000fe20000011603 */
[----:B------:R-:W-:Y:S01]  /*0470*/  UIMAD UR4, UR8, UR12, URZ ;  /* 0x0000000c080472a4 */ /* 0x000fe2000f8e023f */
[----:B------:R-:W-:Y:S01]  /*0480*/  IMAD R8, R5, UR13, RZ ;  /* 0x0000000d05087c24 */ /* 0x000fe2000f8e02ff */
[----:B--2---:R-:W-:Y:S01]  /*0490*/  SHF.R.U32.HI R9, RZ, 0x2, R21 ;  /* 0x00000002ff097819 */ /* 0x004fe20000011615 */
[----:B------:R-:W-:Y:S01]  /*04a0*/  ULDC.64 UR18, c[0x0][0x220] ;  /* 0x0000880000127ab9 */ /* 0x000fe20000000a00 */
[----:B------:R-:W-:Y:S01]  /*04b0*/  USHF.L.U32 UR5, UR4, 0x1, URZ ;  /* 0x0000000104057899 */ /* 0x000fe2000800063f */
[----:B------:R-:W0:Y:S01]  /*04c0*/  LDC R22, c[0x0][0x268] ;  /* 0x00009a00ff167b82 */ /* 0x000e220000000800 */
[C---:B------:R-:W-:Y:S01]  /*04d0*/  SHF.L.U32 R3, R8.reuse, 0x1, RZ ;  /* 0x0000000108037819 */ /* 0x040fe200000006ff */
[----:B------:R-:W-:Y:S01]  /*04e0*/  ULDC.64 UR10, c[0x0][0x250] ;  /* 0x00009400000a7ab9 */ /* 0x000fe20000000a00 */
[----:B------:R-:W-:Y:S01]  /*04f0*/  SGXT.U32 R5, R9, 0x3 ;  /* 0x000000030905781a */ /* 0x000fe20000000000 */
[----:B------:R-:W-:Y:S01]  /*0500*/  IMAD.HI R8, R8, 0x2, RZ ;  /* 0x0000000208087827 */ /* 0x000fe200078e02ff */
[----:B------:R-:W-:Y:S01]  /*0510*/  LOP3.LUT R6, R6, 0x30, RZ, 0xc0, !PT ;  /* 0x0000003006067812 */ /* 0x000fe200078ec0ff */
[----:B------:R-:W-:Y:S01]  /*0520*/  ULDC.64 UR16, c[0x0][0x218] ;  /* 0x0000860000107ab9 */ /* 0x000fe20000000a00 */
[----:B------:R-:W-:Y:S01]  /*0530*/  LOP3.LUT R5, R4, UR6, R5, 0xfe, !PT ;  /* 0x0000000604057c12 */ /* 0x000fe2000f8efe05 */
[----:B------:R-:W-:Y:S01]  /*0540*/  IMAD.U32 R92, RZ, RZ, UR5 ;  /* 0x00000005ff5c7e24 */ /* 0x000fe2000f8e00ff */
[----:B------:R-:W-:Y:S01]  /*0550*/  ULDC UR5, c[0x0][0x258] ;  /* 0x0000960000057ab9 */ /* 0x000fe20000000800 */
[----:B------:R-:W-:Y:S01]  /*0560*/  LOP3.LUT R17, R21, 0x7, RZ, 0xc0, !PT ;  /* 0x0000000715117812 */ /* 0x000fe200078ec0ff */
[----:B------:R-:W-:Y:S01]  /*0570*/  UIMAD UR6, UR8, UR10, URZ ;  /* 0x0000000a080672a4 */ /* 0x000fe2000f8e023f */
[----:B------:R-:W-:Y:S01]  /*0580*/  LOP3.LUT R4, R14, 0x10, RZ, 0xc0, !PT ;  /* 0x000000100e047812 */ /* 0x000fe200078ec0ff */
[----:B------:R-:W-:Y:S01]  /*0590*/  IMAD R15, R15, UR11, RZ ;  /* 0x0000000b0f0f7c24 */ /* 0x000fe2000f8e02ff */
[----:B------:R-:W-:Y:S01]  /*05a0*/  IADD3 R92, P2, P3, R3, UR18, R92 ;  /* 0x00000012035c7c10 */ /* 0x000fe2000fb5e05c */
[----:B------:R-:W-:Y:S01]  /*05b0*/  USHF.L.U32 UR10, UR6, 0x1, URZ ;  /* 0x00000001060a7899 */ /* 0x000fe2000800063f */
[----:B------:R-:W-:Y:S01]  /*05c0*/  LOP3.LUT R3, R21, 0x1f, RZ, 0xc0, !PT ;  /* 0x0000001f15037812 */ /* 0x000fe200078ec0ff */
[----:B------:R-:W-:Y:S01]  /*05d0*/  IMAD.U32 R10, RZ, RZ, UR11 ;  /* 0x0000000bff0a7e24 */ /* 0x000fe2000f8e00ff */
[----:B------:R-:W-:Y:S01]  /*05e0*/  LEA R19, R17, R6, 0x6 ;  /* 0x0000000611137211 */ /* 0x000fe200078e30ff */
[----:B------:R-:W-:Y:S01]  /*05f0*/  IMAD R16, R16, UR11, RZ ;  /* 0x0000000b10107c24 */ /* 0x000fe2000f8e02ff */
[----:B------:R-:W-:Y:S01]  /*0600*/  LOP3.LUT R4, R4, 0x20, R21, 0xf8, !PT ;  /* 0x0000002004047812 */ /* 0x000fe200078ef815 */
[----:B------:R-:W-:Y:S01]  /*0610*/  IMAD R3, R3, UR5, RZ ;  /* 0x0000000503037c24 */ /* 0x000fe2000f8e02ff */
[----:B------:R-:W-:Y:S01]  /*0620*/  UIMAD.WIDE UR4, UR4, 0x2, URZ ;  /* 0x00000002040478a5 */ /* 0x000fe2000f8e023f */
[----:B------:R-:W-:Y:S01]  /*0630*/  MOV R9, UR10 ;  /* 0x0000000a00097c02 */ /* 0x000fe20008000f00 */
[----:B------:R-:W-:Y:S01]  /*0640*/  IMAD R17, R17, 0x90, RZ ;  /* 0x0000009011117824 */ /* 0x000fe200078e02ff */
[----:B------:R-:W-:Y:S01]  /*0650*/  LOP3.LUT R6, R19, R4, RZ, 0x3c, !PT ;  /* 0x0000000413067212 */ /* 0x000fe200078e3cff */
[----:B------:R-:W-:Y:S01]  /*0660*/  IMAD.SHL.U32 R4, R3, 0x2, RZ ;  /* 0x0000000203047824 */ /* 0x000fe200078e00ff */
[----:B------:R-:W-:Y:S01]  /*0670*/  LOP3.LUT R7, R7, 0x200, RZ, 0xc0, !PT ;  /* 0x0000020007077812 */ /* 0x000fe200078ec0ff */
[----:B------:R-:W-:Y:S01]  /*0680*/  IMAD.U32 R11, RZ, RZ, UR5 ;  /* 0x00000005ff0b7e24 */ /* 0x000fe2000f8e00ff */
[----:B------:R-:W-:Y:S01]  /*0690*/  UIMAD.WIDE UR4, UR6, 0x2, URZ ;  /* 0x00000002060478a5 */ /* 0x000fe2000f8e023f */
[----:B------:R-:W-:Y:S01]  /*06a0*/  MOV R12, UR11 ;  /* 0x0000000b000c7c02 */ /* 0x000fe20008000f00 */
[----:B------:R-:W-:Y:S01]  /*06b0*/  IMAD.MOV.U32 R89, RZ, RZ, -0x800000 ;  /* 0xff800000ff597424 */ /* 0x000fe200078e00ff */
[----:B------:R-:W-:Y:S01]  /*06c0*/  IADD3 R112, P0, P1, R4, UR16, R9 ;  /* 0x0000001004707c10 */ /* 0x000fe2000f91e009 */
[----:B------:R-:W-:Y:S01]  /*06d0*/  IMAD.HI R4, R3, 0x2, RZ ;  /* 0x0000000203047827 */ /* 0x000fe200078e02ff */
[----:B------:R-:W-:-:S02]  /*06e0*/  IADD3.X R18, R8, UR19, R11, P2, P3 ;  /* 0x0000001308127c10 */ /* 0x000fc400097e640b */
[----:B------:R-:W-:Y:S02]  /*06f0*/  CS2R R72, SRZ ;  /* 0x0000000000487805 */ /* 0x000fe4000001ff00 */
[----:B------:R-:W-:Y:S02]  /*0700*/  SHF.R.U32.HI R8, RZ, 0x6, R21 ;  /* 0x00000006ff087819 */ /* 0x000fe40000011615 */
[----:B------:R-:W-:Y:S02]  /*0710*/  CS2R R74, SRZ ;  /* 0x00000000004a7805 */ /* 0x000fe4000001ff00 */
[----:B------:R-:W-:Y:S02]  /*0720*/  IADD3 R6, R6, UR7, R7 ;  /* 0x0000000706067c10 */ /* 0x000fe4000fffe007 */
[----:B------:R-:W-:Y:S02]  /*0730*/  CS2R R52, SRZ ;  /* 0x0000000000347805 */ /* 0x000fe4000001ff00 */
[----:B------:R-:W-:-:S02]  /*0740*/  MOV R7, UR5 ;  /* 0x0000000500077c02 */ /* 0x000fc40008000f00 */
[----:B------:R-:W-:Y:S02]  /*0750*/  CS2R R54, SRZ ;  /* 0x0000000000367805 */ /* 0x000fe4000001ff00 */
[----:B------:R-:W-:Y:S02]  /*0760*/  SGXT.U32 R3, R8, 0x2 ;  /* 0x000000020803781a */ /* 0x000fe40000000000 */
[----:B------:R-:W-:Y:S02]  /*0770*/  CS2R R56, SRZ ;  /* 0x0000000000387805 */ /* 0x000fe4000001ff00 */
[----:B------:R-:W-:Y:S01]  /*0780*/  IADD3.X R20, R4, UR17, R7, P0, P1 ;  /* 0x0000001104147c10 */ /* 0x000fe200087e2407 */
[----:B------:R-:W-:Y:S01]  /*0790*/  IMAD R7, R10, 0x8, R15 ;  /* 0x000000080a077824 */ /* 0x000fe200078e020f */
[----:B------:R-:W-:Y:S01]  /*07a0*/  MOV R8, UR11 ;  /* 0x0000000b00087c02 */ /* 0x000fe20008000f00 */
[----:B0-----:R-:W-:Y:S01]  /*07b0*/  IMAD R10, R3, R22, RZ ;  /* 0x00000016030a7224 */ /* 0x001fe200078e02ff */
[----:B------:R-:W-:Y:S01]  /*07c0*/  LEA.HI R4, R21, 0x38, RZ, 0x1b ;  /* 0x0000003815047811 */ /* 0x000fe200078fd8ff */
[----:B------:R-:W-:Y:S01]  /*07d0*/  IMAD.U32 R21, RZ, RZ, UR11 ;  /* 0x0000000bff157e24 */ /* 0x000fe2000f8e00ff */
[----:B------:R-:W-:Y:S01]  /*07e0*/  MOV R13, UR11 ;  /* 0x0000000b000d7c02 */ /* 0x000fe20008000f00 */
[----:B------:R-:W-:Y:S01]  /*07f0*/  IMAD R3, R8, 0x8, R7 ;  /* 0x0000000808037824 */ /* 0x000fe200078e0207 */
[-C--:B------:R-:W-:Y:S01]  /*0800*/  LEA R126, P2, R15, R112.reuse, 0x1 ;  /* 0x000000700f7e7211 */ /* 0x080fe200078408ff */
[----:B------:R-:W-:Y:S01]  /*0810*/  IMAD R11, R22, 0x4, R10 ;  /* 0x00000004160b7824 */ /* 0x000fe200078e020a */
[----:B------:R-:W-:Y:S01]  /*0820*/  LEA R124, P3, R7, R112, 0x1 ;  /* 0x00000070077c7211 */ /* 0x000fe200078608ff */
[----:B------:R-:W-:Y:S01]  /*0830*/  IMAD R9, R4, UR11, RZ ;  /* 0x0000000b04097c24 */ /* 0x000fe2000f8e02ff */
[----:B------:R-:W-:-:S02]  /*0840*/  LEA R8, R12, R3, 0x4 ;  /* 0x000000030c087211 */ /* 0x000fc400078e20ff */
[----:B------:R-:W-:Y:S02]  /*0850*/  CS2R R58, SRZ ;  /* 0x00000000003a7805 */ /* 0x000fe4000001ff00 */
[C---:B------:R-:W-:Y:S02]  /*0860*/  LEA R12, R22.reuse, R11, 0x2 ;  /* 0x0000000b160c7211 */ /* 0x040fe400078e10ff */
[----:B------:R-:W-:Y:S02]  /*0870*/  CS2R R60, SRZ ;  /* 0x00000000003c7805 */ /* 0x000fe4000001ff00 */
[----:B------:R-:W-:Y:S01]  /*0880*/  LEA R122, P4, R3, R112, 0x1 ;  /* 0x00000070037a7211 */ /* 0x000fe200078808ff */
[----:B------:R-:W-:Y:S01]  /*0890*/  IMAD R4, R13, 0x8, R8 ;  /* 0x000000080d047824 */ /* 0x000fe200078e0208 */
[----:B------:R-:W-:Y:S02]  /*08a0*/  LEA R13, R22, R12, 0x2 ;  /* 0x0000000c160d7211 */ /* 0x000fe400078e10ff */
[----:B------:R-:W-:-:S02]  /*08b0*/  CS2R R62, SRZ ;  /* 0x00000000003e7805 */ /* 0x000fc4000001ff00 */
[-C--:B------:R-:W-:Y:S01]  /*08c0*/  LEA.HI.X.SX32 R127, R15, R20.reuse, 0x1, P2 ;  /* 0x000000140f7f7211 */ /* 0x080fe200010f0eff */
[----:B------:R-:W-:Y:S01]  /*08d0*/  UMOV UR4, URZ ;  /* 0x0000003f00047c82 */ /* 0x000fe20008000000 */
[-C--:B------:R-:W-:Y:S01]  /*08e0*/  LEA.HI.X.SX32 R125, R7, R20.reuse, 0x1, P3 ;  /* 0x00000014077d7211 */ /* 0x080fe200018f0eff */
[----:B------:R-:W-:Y:S01]  /*08f0*/  IMAD R7, R21, 0x8, R4 ;  /* 0x0000000815077824 */ /* 0x000fe200078e0204 */
[----:B------:R-:W-:Y:S01]  /*0900*/  LEA.HI.X.SX32 R123, R3, R20, 0x1, P4 ;  /* 0x00000014037b7211 */ /* 0x000fe200020f0eff */
[----:B------:R-:W-:Y:S01]  /*0910*/  UMOV UR5, URZ ;  /* 0x0000003f00057c82 */ /* 0x000fe20008000000 */
[-C--:B------:R-:W-:Y:S01]  /*0920*/  LEA R114, P2, R4, R112.reuse, 0x1 ;  /* 0x0000007004727211 */ /* 0x080fe200078408ff */
[----:B------:R-:W-:Y:S01]  /*0930*/  UMOV UR6, URZ ;  /* 0x0000003f00067c82 */ /* 0x000fe20008000000 */
[----:B------:R-:W-:Y:S01]  /*0940*/  LEA R3, R22, R13, 0x2 ;  /* 0x0000000d16037211 */ /* 0x000fe200078e10ff */
[----:B------:R-:W-:Y:S01]  /*0950*/  ULDC UR10, c[0x0][0x238] ;  /* 0x00008e00000a7ab9 */ /* 0x000fe20000000800 */
[----:B------:R-:W-:-:S02]  /*0960*/  LEA R118, P5, R16, R112, 0x1 ;  /* 0x0000007010767211 */ /* 0x000fc400078a08ff */
[-C--:B------:R-:W-:Y:S02]  /*0970*/  LEA R116, P1, R8, R112.reuse, 0x1 ;  /* 0x0000007008747211 */ /* 0x080fe400078208ff */
[----:B------:R-:W-:Y:S02]  /*0980*/  LEA R110, P0, R9, R112, 0x1 ;  /* 0x00000070096e7211 */ /* 0x000fe400078008ff */
[----:B------:R-:W-:Y:S01]  /*0990*/  LEA.HI.X.SX32 R115, R4, R20, 0x1, P2 ;  /* 0x0000001404737211 */ /* 0x000fe200010f0eff */
[----:B------:R-:W-:Y:S01]  /*09a0*/  IMAD R4, R22, 0x4, R3 ;  /* 0x0000000416047824 */ /* 0x000fe200078e0203 */
[----:B------:R-:W-:Y:S02]  /*09b0*/  LEA R112, P3, R7, R112, 0x1 ;  /* 0x0000007007707211 */ /* 0x000fe400078608ff */
[-C--:B------:R-:W-:Y:S02]  /*09c0*/  LEA.HI.X.SX32 R111, R9, R20.reuse, 0x1, P0 ;  /* 0x00000014096f7211 */ /* 0x080fe400000f0eff */
[----:B------:R-:W-:-:S02]  /*09d0*/  LEA.HI.X.SX32 R113, R7, R20, 0x1, P3 ;  /* 0x0000001407717211 */ /* 0x000fc400018f0eff */
[----:B------:R-:W-:Y:S02]  /*09e0*/  LEA R108, P0, R10, R92, 0x1 ;  /* 0x0000005c0a6c7211 */ /* 0x000fe400078008ff */
[----:B------:R-:W-:Y:S02]  /*09f0*/  LEA R7, R22, R4, 0x2 ;  /* 0x0000000416077211 */ /* 0x000fe400078e10ff */
[----:B------:R-:W-:Y:S02]  /*0a00*/  LEA.HI.X.SX32 R117, R8, R20, 0x1, P1 ;  /* 0x0000001408757211 */ /* 0x000fe400008f0eff */
[----:B------:R-:W-:Y:S01]  /*0a10*/  LEA.HI.X.SX32 R109, R10, R18, 0x1, P0 ;  /* 0x000000120a6d7211 */ /* 0x000fe200000f0eff */
[----:B------:R-:W-:Y:S01]  /*0a20*/  IMAD R8, R22, 0x4, R7 ;  /* 0x0000000416087824 */ /* 0x000fe200078e0207 */
[-C--:B------:R-:W-:Y:S02]  /*0a30*/  LEA R104, P1, R11, R92.reuse, 0x1 ;  /* 0x0000005c0b687211 */ /* 0x080fe400078208ff */
[----:B------:R-:W-:-:S02]  /*0a40*/  LEA R102, P2, R12, R92, 0x1 ;  /* 0x0000005c0c667211 */ /* 0x000fc400078408ff */
[----:B------:R-:W-:Y:S02]  /*0a50*/  LEA R100, P0, R13, R92, 0x1 ;  /* 0x0000005c0d647211 */ /* 0x000fe400078008ff */
[-C--:B------:R-:W-:Y:S02]  /*0a60*/  LEA.HI.X.SX32 R105, R11, R18.reuse, 0x1, P1 ;  /* 0x000000120b697211 */ /* 0x080fe400008f0eff */
[-C--:B------:R-:W-:Y:S02]  /*0a70*/  LEA.HI.X.SX32 R103, R12, R18.reuse, 0x1, P2 ;  /* 0x000000120c677211 */ /* 0x080fe400010f0eff */
[----:B------:R-:W-:Y:S02]  /*0a80*/  LEA.HI.X.SX32 R101, R13, R18, 0x1, P0 ;  /* 0x000000120d657211 */ /* 0x000fe400000f0eff */
[-C--:B------:R-:W-:Y:S02]  /*0a90*/  LEA R98, P0, R3, R92.reuse, 0x1 ;  /* 0x0000005c03627211 */ /* 0x080fe400078008ff */
[----:B------:R-:W-:-:S02]  /*0aa0*/  LEA R96, P1, R4, R92, 0x1 ;  /* 0x0000005c04607211 */ /* 0x000fc400078208ff */
[-C--:B------:R-:W-:Y:S02]  /*0ab0*/  LEA R94, P2, R7, R92.reuse, 0x1 ;  /* 0x0000005c075e7211 */ /* 0x080fe400078408ff */
[C---:B------:R-:W-:Y:S02]  /*0ac0*/  LEA R92, P3, R8.reuse, R92, 0x1 ;  /* 0x0000005c085c7211 */ /* 0x040fe400078608ff */
[-C--:B------:R-:W-:Y:S02]  /*0ad0*/  LEA.HI.X.SX32 R99, R3, R18.reuse, 0x1, P0 ;  /* 0x0000001203637211 */ /* 0x080fe400000f0eff */
[-C--:B------:R-:W-:Y:S02]  /*0ae0*/  LEA.HI.X.SX32 R93, R8, R18.reuse, 0x1, P3 ;  /* 0x00000012085d7211 */ /* 0x080fe400018f0eff */
[----:B------:R-:W-:Y:S02]  /*0af0*/  LOP3.LUT R8, R17, 0x30, R14, 0x78, !PT ;  /* 0x0000003011087812 */ /* 0x000fe400078e780e */
[-C--:B------:R-:W-:Y:S01]  /*0b00*/  LEA.HI.X.SX32 R97, R4, R18.reuse, 0x1, P1 ;  /* 0x0000001204617211 */ /* 0x080fe200008f0eff */
[----:B------:R-:W-:Y:S01]  /*0b10*/  IMAD.MOV.U32 R4, RZ, RZ, 0x3f800000 ;  /* 0x3f800000ff047424 */ /* 0x000fe200078e00ff */
[----:B------:R-:W-:-:S02]  /*0b20*/  LEA.HI.X.SX32 R95, R7, R18, 0x1, P2 ;  /* 0x00000012075f7211 */ /* 0x000fc400010f0eff */
[----:B------:R-:W-:Y:S02]  /*0b30*/  LEA.HI.X.SX32 R119, R16, R20, 0x1, P5 ;  /* 0x0000001410777211 */ /* 0x000fe400028f0eff */
[----:B------:R-:W-:Y:S02]  /*0b40*/  LOP3.LUT R7, R19, 0x30, R14, 0x78, !PT ;  /* 0x0000003013077812 */ /* 0x000fe400078e780e */
[----:B------:R-:W-:Y:S02]  /*0b50*/  LOP3.LUT R9, R14, 0x6, RZ, 0xc0, !PT ;  /* 0x000000060e097812 */ /* 0x000fe400078ec0ff */
[----:B------:R-:W-:Y:S02]  /*0b60*/  LOP3.LUT R10, R2, 0x40, RZ, 0x3c, !PT ;  /* 0x00000040020a7812 */ /* 0x000fe400078e3cff */
[----:B------:R-:W-:Y:S02]  /*0b70*/  MOV R88, 0x3f800000 ;  /* 0x3f80000000587802 */ /* 0x000fe40000000f00 */
[----:B------:R-:W-:-:S02]  /*0b80*/  MOV R90, 0xff800000 ;  /* 0xff800000005a7802 */ /* 0x000fc40000000f00 */
[----:B------:R-:W-:Y:S02]  /*0b90*/  LOP3.LUT R11, R5, 0x8, RZ, 0xfc, !PT ;  /* 0x00000008050b7812 */ /* 0x000fe400078efcff */
[----:B------:R-:W-:-:S07]  /*0ba0*/  LOP3.LUT R3, R8, 0x40, RZ, 0x3c, !PT ;  /* 0x0000004008037812 */ /* 0x000fce00078e3cff */
.L_x_1:
[----:B------:R-:W-:Y:S01]  /*0bb0*/  MOV R13, UR4 ;  /* 0x00000004000d7c02 */ /* 0x000fe20008000f00 */
[----:B------:R-:W-:Y:S01]  /*0bc0*/  IMAD.U32 R15, RZ, RZ, UR4 ;  /* 0x00000004ff0f7e24 */ /* 0x000fe2000f8e00ff */
[----:B------:R-:W-:Y:S01]  /*0bd0*/  MOV R17, UR4 ;  /* 0x0000000400117c02 */ /* 0x000fe20008000f00 */
[----:B------:R-:W-:Y:S01]  /*0be0*/  IMAD.U32 R19, RZ, RZ, UR4 ;  /* 0x00000004ff137e24 */ /* 0x000fe2000f8e00ff */
[----:B------:R-:W-:Y:S01]  /*0bf0*/  MOV R21, UR4 ;  /* 0x0000000400157c02 */ /* 0x000fe20008000f00 */
[----:B------:R-:W-:Y:S01]  /*0c00*/  IMAD.U32 R23, RZ, RZ, UR4 ;  /* 0x00000004ff177e24 */ /* 0x000fe2000f8e00ff */
[----:B------:R-:W-:Y:S01]  /*0c10*/  MOV R25, UR4 ;  /* 0x0000000400197c02 */ /* 0x000fe20008000f00 */
[----:B------:R-:W-:Y:S02]  /*0c20*/  IMAD.U32 R27, RZ, RZ, UR4 ;  /* 0x00000004ff1b7e24 */ /* 0x000fe4000f8e00ff */
[----:B------:R-:W-:-:S04]  /*0c30*/  IMAD.WIDE R12, R13, 0x2, R126 ;  /* 0x000000020d0c7825 */ /* 0x000fc800078e027e */
[----:B------:R-:W-:Y:S02]  /*0c40*/  IMAD.WIDE R14, R15, 0x2, R124 ;  /* 0x000000020f0e7825 */ /* 0x000fe400078e027c */
[----:B------:R-:W2:Y:S02]  /*0c50*/  LDG.E.U16 R13, desc[UR14][R12.64] ;  /* 0x0000000e0c0d7981 */ /* 0x000ea4000c1e1500 */
[----:B------:R-:W-:Y:S02]  /*0c60*/  IMAD.WIDE R16, R17, 0x2, R122 ;  /* 0x0000000211107825 */ /* 0x000fe400078e027a */
[----:B------:R-:W3:Y:S02]  /*0c70*/  LDG.E.U16 R15, desc[UR14][R14.64] ;  /* 0x0000000e0e0f7981 */ /* 0x000ee4000c1e1500 */
[----:B------:R-:W-:Y:S02]  /*0c80*/  IMAD.WIDE R18, R19, 0x2, R118 ;  /* 0x0000000213127825 */ /* 0x000fe400078e0276 */
[----:B------:R-:W4:Y:S02]  /*0c90*/  LDG.E.U16 R17, desc[UR14][R16.64] ;  /* 0x0000000e10117981 */ /* 0x000f24000c1e1500 */
[----:B------:R-:W-:-:S02]  /*0ca0*/  IMAD.WIDE R20, R21, 0x2, R116 ;  /* 0x0000000215147825 */ /* 0x000fc400078e0274 */
[----:B------:R-:W5:Y:S02]  /*0cb0*/  LDG.E.U16 R19, desc[UR14][R18.64] ;  /* 0x0000000e12137981 */ /* 0x000f64000c1e1500 */
[----:B------:R-:W-:Y:S02]  /*0cc0*/  IMAD.WIDE R22, R23, 0x2, R114 ;  /* 0x0000000217167825 */ /* 0x000fe400078e0272 */
[----:B------:R-:W5:Y:S02]  /*0cd0*/  LDG.E.U16 R21, desc[UR14][R20.64] ;  /* 0x0000000e14157981 */ /* 0x000f64000c1e1500 */
[----:B------:R-:W-:Y:S02]  /*0ce0*/  IMAD.WIDE R24, R25, 0x2, R112 ;  /* 0x0000000219187825 */ /* 0x000fe400078e0270 */
[----:B------:R-:W5:Y:S02]  /*0cf0*/  LDG.E.U16 R23, desc[UR14][R22.64] ;  /* 0x0000000e16177981 */ /* 0x000f64000c1e1500 */
[----:B------:R-:W-:-:S02]  /*0d00*/  IMAD.WIDE R26, R27, 0x2, R110 ;  /* 0x000000021b1a7825 */ /* 0x000fc400078e026e */
[----:B------:R-:W5:Y:S04]  /*0d10*/  LDG.E.U16 R25, desc[UR14][R24.64] ;  /* 0x0000000e18197981 */ /* 0x000f68000c1e1500 */
[----:B------:R-:W5:Y:S01]  /*0d20*/  LDG.E.U16 R27, desc[UR14][R26.64] ;  /* 0x0000000e1a1b7981 */ /* 0x000f62000c1e1500 */
[----:B------:R-:W-:Y:S01]  /*0d30*/  BAR.SYNC.DEFER_BLOCKING 0x0 ;  /* 0x0000000000007b1d */ /* 0x000fe20000010000 */
[----:B------:R-:W-:Y:S01]  /*0d40*/  MOV R65, UR5 ;  /* 0x0000000500417c02 */ /* 0x000fe20008000f00 */
[----:B------:R-:W-:Y:S01]  /*0d50*/  IMAD.U32 R47, RZ, RZ, UR5 ;  /* 0x00000005ff2f7e24 */ /* 0x000fe2000f8e00ff */
[----:B------:R-:W-:-:S03]  /*0d60*/  MOV R45, UR5 ;  /* 0x00000005002d7c02 */ /* 0x000fc60008000f00 */
[----:B------:R-:W-:-:S04]  /*0d70*/  IMAD.WIDE R64, R65, 0x2, R108 ;  /* 0x0000000241407825 */ /* 0x000fc800078e026c */
[----:B------:R-:W-:-:S04]  /*0d80*/  IMAD.WIDE R46, R47, 0x2, R104 ;  /* 0x000000022f2e7825 */ /* 0x000fc800078e0268 */
[----:B------:R-:W-:-:S04]  /*0d90*/  IMAD.WIDE R44, R45, 0x2, R102 ;  /* 0x000000022d2c7825 */ /* 0x000fc800078e0266 */
[----:B------:R-:W-:Y:S01]  /*0da0*/  IMAD.U32 R67, RZ, RZ, UR5 ;  /* 0x00000005ff437e24 */ /* 0x000fe2000f8e00ff */
[----:B--2---:R-:W-:Y:S04]  /*0db0*/  STS.U16 [R2+UR7], R13 ;  /* 0x0000000d02007988 */ /* 0x004fe80008000407 */
[----:B---3--:R-:W-:Y:S04]  /*0dc0*/  STS.U16 [R2+UR7+0x200], R15 ;  /* 0x0002000f02007988 */ /* 0x008fe80008000407 */
[----:B----4-:R-:W-:Y:S04]  /*0dd0*/  STS.U16 [R2+UR7+0x400], R17 ;  /* 0x0004001102007988 */ /* 0x010fe80008000407 */
[----:B-----5:R-:W-:Y:S04]  /*0de0*/  STS.U16 [R2+UR7+0x600], R19 ;  /* 0x0006001302007988 */ /* 0x020fe80008000407 */
[----:B------:R-:W-:Y:S04]  /*0df0*/  STS.U16 [R2+UR7+0x800], R21 ;  /* 0x0008001502007988 */ /* 0x000fe80008000407 */
[----:B------:R-:W-:Y:S04]  /*0e00*/  STS.U16 [R2+UR7+0xa00], R23 ;  /* 0x000a001702007988 */ /* 0x000fe80008000407 */
[----:B------:R-:W-:Y:S04]  /*0e10*/  STS.U16 [R2+UR7+0xc00], R25 ;  /* 0x000c001902007988 */ /* 0x000fe80008000407 */
[----:B------:R-:W-:Y:S01]  /*0e20*/  STS.U16 [R2+UR7+0xe00], R27 ;  /* 0x000e001b02007988 */ /* 0x000fe20008000407 */
[----:B------:R-:W-:Y:S06]  /*0e30*/  BAR.SYNC.DEFER_BLOCKING 0x0 ;  /* 0x0000000000007b1d */ /* 0x000fec0000010000 */
[----:B------:R-:W-:Y:S04]  /*0e40*/  LDSM.16.MT88.4 R84, [R6+0x1000] ;  /* 0x001000000654783b */ /* 0x000fe80000004200 */
[----:B------:R-:W0:Y:S04]  /*0e50*/  LDSM.16.M88.4 R48, [R7+UR7] ;  /* 0x000000070730783b */ /* 0x000e280008000200 */
[----:B------:R-:W1:Y:S04]  /*0e60*/  LDSM.16.M88.4 R68, [R7+UR7+0x200] ;  /* 0x000200070744783b */ /* 0x000e680008000200 */
[----:B------:R-:W-:Y:S04]  /*0e70*/  LDSM.16.MT88.4 R76, [R6+0x1400] ;  /* 0x00140000064c783b */ /* 0x000fe80000004200 */
[----:B------:R-:W2:Y:S04]  /*0e80*/  LDSM.16.M88.4 R28, [R7+UR7+0x600] ;  /* 0x00060007071c783b */ /* 0x000ea80008000200 */
[----:B------:R-:W3:Y:S04]  /*0e90*/  LDSM.16.M88.4 R32, [R7+UR7+0x400] ;  /* 0x000400070720783b */ /* 0x000ee80008000200 */
[----:B------:R-:W4:Y:S04]  /*0ea0*/  LDSM.16.M88.4 R20, [R7+UR7+0xa00] ;  /* 0x000a00070714783b */ /* 0x000f280008000200 */
[----:B------:R5:W4:Y:S04]  /*0eb0*/  LDG.E.U16 R106, desc[UR14][R64.64] ;  /* 0x0000000e406a7981 */ /* 0x000b28000c1e1500 */
[----:B------:R-:W4:Y:S04]  /*0ec0*/  LDG.E.U16 R91, desc[UR14][R46.64] ;  /* 0x0000000e2e5b7981 */ /* 0x000f28000c1e1500 */
[----:B------:R2:W4:Y:S04]  /*0ed0*/  LDG.E.U16 R121, desc[UR14][R44.64] ;  /* 0x0000000e2c797981 */ /* 0x000528000c1e1500 */
[----:B------:R-:W4:Y:S01]  /*0ee0*/  LDSM.16.M88.4 R24, [R7+UR7+0x800] ;  /* 0x000800070718783b */ /* 0x000f220008000200 */
[C---:B0-----:R-:W-:Y:S03]  /*0ef0*/  HMMA.16816.F32 R40, R84.reuse, R48, RZ ;  /* 0x000000305428723c */ /* 0x041fe600000018ff */
[----:B------:R-:W0:Y:S04]  /*0f00*/  LDSM.16.M88.4 R16, [R7+UR7+0xc00] ;  /* 0x000c00070710783b */ /* 0x000e280008000200 */
[----:B------:R-:W0:Y:S01]  /*0f10*/  LDSM.16.M88.4 R12, [R7+UR7+0xe00] ;  /* 0x000e0007070c783b */ /* 0x000e220008000200 */
[----:B-1----:R-:W-:Y:S01]  /*0f20*/  HMMA.16816.F32 R36, R84, R68, RZ ;  /* 0x000000445424723c */ /* 0x002fe200000018ff */
[----:B-----5:R-:W-:-:S05]  /*0f30*/  MOV R65, UR5 ;  /* 0x0000000500417c02 */ /* 0x020fca0008000f00 */
[----:B--2---:R-:W-:Y:S10]  /*0f40*/  HMMA.16816.F32 R44, R84, R28, RZ ;  /* 0x0000001c542c723c */ /* 0x004ff400000018ff */
[C---:B------:R-:W-:Y:S08]  /*0f50*/  HMMA.16816.F32 R48, R76.reuse, R50, R40 ;  /* 0x000000324c30723c */ /* 0x040ff00000001828 */
[----:B------:R-:W-:Y:S01]  /*0f60*/  HMMA.16816.F32 R68, R76, R70, R36 ;  /* 0x000000464c44723c */ /* 0x000fe20000001824 */
[----:B------:R-:W-:Y:S01]  /*0f70*/  MOV R41, UR5 ;  /* 0x0000000500297c02 */ /* 0x000fe20008000f00 */
[----:B------:R-:W-:-:S05]  /*0f80*/  IMAD.WIDE R42, R67, 0x2, R100 ;  /* 0x00000002432a7825 */ /* 0x000fca00078e0264 */
[----:B------:R-:W-:Y:S01]  /*0f90*/  IMAD.U32 R37, RZ, RZ, UR5 ;  /* 0x00000005ff257e24 */ /* 0x000fe2000f8e00ff */
[----:B------:R-:W2:Y:S01]  /*0fa0*/  LDG.E.U16 R120, desc[UR14][R42.64] ;  /* 0x0000000e2a787981 */ /* 0x000ea2000c1e1500 */
[----:B------:R-:W-:-:S04]  /*0fb0*/  IMAD.WIDE R40, R41, 0x2, R98 ;  /* 0x0000000229287825 */ /* 0x000fc800078e0262 */
[----:B------:R-:W-:Y:S01]  /*0fc0*/  IMAD.WIDE R36, R37, 0x2, R94 ;  /* 0x0000000225247825 */ /* 0x000fe200078e025e */
[----:B------:R4:W5:Y:S03]  /*0fd0*/  LDG.E.U16 R107, desc[UR14][R40.64] ;  /* 0x0000000e286b7981 */ /* 0x000966000c1e1500 */
[----:B------:R-:W-:Y:S01]  /*0fe0*/  IMAD.WIDE R38, R67, 0x2, R96 ;  /* 0x0000000243267825 */ /* 0x000fe200078e0260 */
[C---:B---3--:R-:W-:Y:S01]  /*0ff0*/  HMMA.16816.F32 R80, R84.reuse, R32, RZ ;  /* 0x000000205450723c */ /* 0x048fe200000018ff */
[----:B------:R-:W3:Y:S02]  /*1000*/  LDG.E.U16 R32, desc[UR14][R36.64] ;  /* 0x0000000e24207981 */ /* 0x000ee4000c1e1500 */
[----:B------:R-:W-:Y:S02]  /*1010*/  IMAD.WIDE R28, R65, 0x2, R92 ;  /* 0x00000002411c7825 */ /* 0x000fe400078e025c */
[----:B------:R0:W2:Y:S01]  /*1020*/  LDG.E.U16 R33, desc[UR14][R38.64] ;  /* 0x0000000e26217981 */ /* 0x0000a2000c1e1500 */
[C---:B----4-:R-:W-:Y:S03]  /*1030*/  HMMA.16816.F32 R40, R84.reuse, R20, RZ ;  /* 0x000000145428723c */ /* 0x050fe600000018ff */
[----:B------:R1:W4:Y:S03]  /*1040*/  LDG.E.U16 R20, desc[UR14][R28.64] ;  /* 0x0000000e1c147981 */ /* 0x000326000c1e1500 */
[----:B------:R-:W-:Y:S01]  /*1050*/  HMMA.16816.F32 R64, R84, R24, RZ ;  /* 0x000000185440723c */ /* 0x000fe200000018ff */
[----:B------:R-:W-:-:S05]  /*1060*/  FMUL R50, R50, UR10 ;  /* 0x0000000a32327c20 */ /* 0x000fca0008400000 */
[----:B------:R-:W-:Y:S01]  /*1070*/  HMMA.16816.F32 R44, R76, R30, R44 ;  /* 0x0000001e4c2c723c */ /* 0x000fe2000000182c */
[----:B------:R-:W-:Y:S01]  /*1080*/  FMUL R70, R70, UR10 ;  /* 0x0000000a46467c20 */ /* 0x000fe20008400000 */
[----:B------:R-:W-:Y:S01]  /*1090*/  FMUL R69, R69, UR10 ;  /* 0x0000000a45457c20 */ /* 0x000fe20008400000 */
[----:B------:R-:W-:Y:S03]  /*10a0*/  BAR.SYNC.DEFER_BLOCKING 0x0 ;  /* 0x0000000000007b1d */ /* 0x000fe60000010000 */
[C---:B0-----:R-:W-:Y:S06]  /*10b0*/  HMMA.16816.F32 R36, R84.reuse, R16, RZ ;  /* 0x000000105424723c */ /* 0x041fec00000018ff */
[----:B------:R-:W-:Y:S06]  /*10c0*/  HMMA.16816.F32 R84, R84, R12, RZ ;  /* 0x0000000c5454723c */ /* 0x000fec00000018ff */
[----:B------:R-:W-:Y:S01]  /*10d0*/  HMMA.16816.F32 R80, R76, R34, R80 ;  /* 0x000000224c50723c */ /* 0x000fe20000001850 */
[----:B------:R-:W-:-:S05]  /*10e0*/  VIADD R12, R9, UR6 ;  /* 0x00000006090c7c36 */ /* 0x000fca0008000000 */
[-C--:B------:R-:W-:Y:S01]  /*10f0*/  ISETP.GE.AND P4, PT, R11, R12.reuse, PT ;  /* 0x0000000c0b00720c */ /* 0x080fe20003f86270 */
[----:B------:R-:W-:Y:S01]  /*1100*/  FMUL R35, R51, UR10 ;  /* 0x0000000a33237c20 */ /* 0x000fe20008400000 */
[-C--:B------:R-:W-:Y:S01]  /*1110*/  ISETP.GT.AND P3, PT, R11, R12.reuse, PT ;  /* 0x0000000c0b00720c */ /* 0x080fe20003f64270 */
[C---:B------:R-:W-:Y:S01]  /*1120*/  HMMA.16816.F32 R64, R76.reuse, R26, R64 ;  /* 0x0000001a4c40723c */ /* 0x040fe20000001840 */
[----:B------:R-:W-:Y:S02]  /*1130*/  ISETP.GE.AND P0, PT, R5, R12, PT ;  /* 0x0000000c0500720c */ /* 0x000fe40003f06270 */
[----:B------:R-:W-:Y:S02]  /*1140*/  FSEL R51, R50, -INF , P4 ;  /* 0xff80000032337808 */ /* 0x000fe40002000000 */
[----:B------:R-:W-:Y:S01]  /*1150*/  FSEL R35, R35, -INF , P3 ;  /* 0xff80000023237808 */ /* 0x000fe20001800000 */
[----:B------:R-:W-:Y:S01]  /*1160*/  HMMA.16816.F32 R40, R76, R22, R40 ;  /* 0x000000164c28723c */ /* 0x000fe20000001828 */
[----:B------:R-:W-:-:S05]  /*1170*/  FMUL R13, R71, UR10 ;  /* 0x0000000a470d7c20 */ /* 0x000fca0008400000 */
[----:B------:R-:W-:Y:S01]  /*1180*/  HMMA.16816.F32 R36, R76, R18, R36 ;  /* 0x000000124c24723c */ /* 0x000fe20000001824 */
[----:B------:R-:W-:-:S05]  /*1190*/  FSEL R50, R70, -INF , P0 ;  /* 0xff80000046327808 */ /* 0x000fca0000000000 */
[----:B------:R-:W-:Y:S07]  /*11a0*/  HMMA.16816.F32 R84, R76, R14, R84 ;  /* 0x0000000e4c54723c */ /* 0x000fee0000001854 */
[C---:B------:R-:W-:Y:S01]  /*11b0*/  IADD3 R77, R12.reuse, 0x9, RZ ;  /* 0x000000090c4d7810 */ /* 0x040fe20007ffe0ff */
[----:B------:R-:W-:Y:S01]  /*11c0*/  VIADD R76, R12, 0x10 ;  /* 0x000000100c4c7836 */ /* 0x000fe20000000000 */
[----:B------:R-:W-:Y:S02]  /*11d0*/  FMNMX R15, R51, R35, !PT ;  /* 0x00000023330f7209 */ /* 0x000fe40007800000 */
[----:B------:R-:W-:Y:S01]  /*11e0*/  ISETP.GE.AND P2, PT, R11, R77, PT ;  /* 0x0000004d0b00720c */ /* 0x000fe20003f46270 */
[----:B------:R-:W-:Y:S01]  /*11f0*/  FMUL R31, R82, UR10 ;  /* 0x0000000a521f7c20 */ /* 0x000fe20008400000 */
[----:B------:R-:W-:-:S02]  /*1200*/  IADD3 R26, R12, 0x11, RZ ;  /* 0x000000110c1a7810 */ /* 0x000fc40007ffe0ff */
[----:B------:R-:W-:Y:S02]  /*1210*/  ISETP.GE.AND P1, PT, R11, R76, PT ;  /* 0x0000004c0b00720c */ /* 0x000fe40003f26270 */
[----:B------:R-:W-:Y:S02]  /*1220*/  FSEL R13, R13, -INF , P2 ;  /* 0xff8000000d0d7808 */ /* 0x000fe40001000000 */
[----:B------:R-:W-:Y:S01]  /*1230*/  FMNMX R16, R50, R15, !PT ;  /* 0x0000000f32107209 */ /* 0x000fe20007800000 */
[----:B------:R-:W-:Y:S02]  /*1240*/  VIADD R25, R12, 0x18 ;  /* 0x000000180c197836 */ /* 0x000fe40000000000 */
[----:B------:R-:W-:Y:S01]  /*1250*/  FMUL R17, R83, UR10 ;  /* 0x0000000a53117c20 */ /* 0x000fe20008400000 */
[----:B------:R-:W-:Y:S02]  /*1260*/  ISETP.GE.AND P6, PT, R11, R26, PT ;  /* 0x0000001a0b00720c */ /* 0x000fe40003fc6270 */
[----:B------:R-:W-:-:S02]  /*1270*/  FSEL R31, R31, -INF , P1 ;  /* 0xff8000001f1f7808 */ /* 0x000fc40000800000 */
[----:B------:R-:W-:Y:S01]  /*1280*/  FMNMX R16, R13, R16, !PT ;  /* 0x000000100d107209 */ /* 0x000fe20007800000 */
[----:B------:R-:W-:Y:S01]  /*1290*/  FMUL R15, R46, UR10 ;  /* 0x0000000a2e0f7c20 */ /* 0x000fe20008400000 */
[----:B------:R-:W-:Y:S02]  /*12a0*/  IADD3 R23, R12, 0x19, RZ ;  /* 0x000000190c177810 */ /* 0x000fe40007ffe0ff */
[----:B------:R-:W-:Y:S02]  /*12b0*/  ISETP.GE.AND P5, PT, R11, R25, PT ;  /* 0x000000190b00720c */ /* 0x000fe40003fa6270 */
[----:B------:R-:W-:Y:S02]  /*12c0*/  FSEL R17, R17, -INF , P6 ;  /* 0xff80000011117808 */ /* 0x000fe40003000000 */
[----:B------:R-:W-:Y:S01]  /*12d0*/  FMNMX R16, R31, R16, !PT ;  /* 0x000000101f107209 */ /* 0x000fe20007800000 */
[----:B------:R-:W-:Y:S01]  /*12e0*/  FMUL R18, R47, UR10 ;  /* 0x0000000a2f127c20 */ /* 0x000fe20008400000 */
[----:B------:R-:W-:-:S02]  /*12f0*/  ISETP.GE.AND P2, PT, R11, R23, PT ;  /* 0x000000170b00720c */ /* 0x000fc40003f46270 */
[----:B------:R-:W-:Y:S02]  /*1300*/  LOP3.LUT R34, R12, 0x20, RZ, 0xfc, !PT ;  /* 0x000000200c227812 */ /* 0x000fe400078efcff */
[----:B------:R-:W-:Y:S02]  /*1310*/  FSEL R15, R15, -INF , P5 ;  /* 0xff8000000f0f7808 */ /* 0x000fe40002800000 */
[----:B------:R-:W-:Y:S01]  /*1320*/  FMNMX R16, R17, R16, !PT ;  /* 0x0000001011107209 */ /* 0x000fe20007800000 */
[----:B------:R-:W-:Y:S01]  /*1330*/  FMUL R19, R66, UR10 ;  /* 0x0000000a42137c20 */ /* 0x000fe20008400000 */
[----:B------:R-:W-:Y:S02]  /*1340*/  LOP3.LUT R24, R12, 0x21, RZ, 0xfc, !PT ;  /* 0x000000210c187812 */ /* 0x000fe400078efcff */
[----:B------:R-:W-:Y:S02]  /*1350*/  ISETP.GE.AND P5, PT, R11, R34, PT ;  /* 0x000000220b00720c */ /* 0x000fe40003fa6270 */
[----:B------:R-:W-:-:S02]  /*1360*/  FSEL R18, R18, -INF , P2 ;  /* 0xff80000012127808 */ /* 0x000fc40001000000 */
[----:B------:R-:W-:Y:S01]  /*1370*/  FMNMX R27, R15, R16, !PT ;  /* 0x000000100f1b7209 */ /* 0x000fe20007800000 */
[----:B------:R-:W-:Y:S01]  /*1380*/  FMUL R67, R67, UR10 ;  /* 0x0000000a43437c20 */ /* 0x000fe20008400000 */
[----:B------:R-:W-:Y:S02]  /*1390*/  LOP3.LUT R22, R12, 0x28, RZ, 0xfc, !PT ;  /* 0x000000280c167812 */ /* 0x000fe400078efcff */
[----:B------:R-:W-:Y:S02]  /*13a0*/  ISETP.GE.AND P4, PT, R11, R24, PT ;  /* 0x000000180b00720c */ /* 0x000fe40003f86270 */
[----:B------:R-:W-:Y:S02]  /*13b0*/  FSEL R19, R19, -INF , P5 ;  /* 0xff80000013137808 */ /* 0x000fe40002800000 */
[----:B------:R-:W-:Y:S01]  /*13c0*/  FMNMX R16, R18, R27, !PT ;  /* 0x0000001b12107209 */ /* 0x000fe20007800000 */
[----:B------:R-:W-:Y:S01]  /*13d0*/  FMUL R27, R42, UR10 ;  /* 0x0000000a2a1b7c20 */ /* 0x000fe20008400000 */
[----:B-1----:R-:W-:Y:S01]  /*13e0*/  FMUL R28, R43, UR10 ;  /* 0x0000000a2b1c7c20 */ /* 0x002fe20008400000 */
[----:B------:R-:W-:-:S02]  /*13f0*/  LOP3.LUT R21, R12, 0x29, RZ, 0xfc, !PT ;  /* 0x000000290c157812 */ /* 0x000fc400078efcff */
[----:B------:R-:W-:Y:S02]  /*1400*/  ISETP.GE.AND P3, PT, R11, R22, PT ;  /* 0x000000160b00720c */ /* 0x000fe40003f66270 */
[----:B------:R-:W-:Y:S02]  /*1410*/  FSEL R43, R67, -INF , P4 ;  /* 0xff800000432b7808 */ /* 0x000fe40002000000 */
[----:B------:R-:W-:Y:S02]  /*1420*/  FMNMX R16, R19, R16, !PT ;  /* 0x0000001013107209 */ /* 0x000fe40007800000 */
[----:B------:R-:W-:Y:S02]  /*1430*/  LOP3.LUT R14, R12, 0x30, RZ, 0xfc, !PT ;  /* 0x000000300c0e7812 */ /* 0x000fe400078efcff */
[----:B------:R-:W-:Y:S02]  /*1440*/  ISETP.GE.AND P1, PT, R11, R21, PT ;  /* 0x000000150b00720c */ /* 0x000fe40003f26270 */
[----:B------:R-:W-:-:S02]  /*1450*/  FSEL R27, R27, -INF , P3 ;  /* 0xff8000001b1b7808 */ /* 0x000fc40001800000 */
[----:B------:R-:W-:Y:S01]  /*1460*/  FMNMX R16, R43, R16, !PT ;  /* 0x000000102b107209 */ /* 0x000fe20007800000 */
[----:B------:R-:W-:Y:S01]  /*1470*/  FMUL R38, R38, UR10 ;  /* 0x0000000a26267c20 */ /* 0x000fe20008400000 */
[----:B------:R-:W-:Y:S02]  /*1480*/  ISETP.GE.AND P6, PT, R11, R14, PT ;  /* 0x0000000e0b00720c */ /* 0x000fe40003fc6270 */
[----:B------:R-:W-:Y:S02]  /*1490*/  LOP3.LUT R46, R12, 0x31, RZ, 0xfc, !PT ;  /* 0x000000310c2e7812 */ /* 0x000fe400078efcff */
        /* <DEDUP_REMOVED lines=8> */
[----:B------:R-:W-:Y:S02]  /*1520*/  ISETP.GE.AND P3, PT, R11, R42, PT ;  /* 0x0000002a0b00720c */ /* 0x000fe40003f66270 */
[----:B------:R-:W-:Y:S02]  /*1530*/  LOP3.LUT R66, R12, 0x39, RZ, 0xfc, !PT ;  /* 0x000000390c427812 */ /* 0x000fe400078efcff */
[----:B------:R-:W-:-:S02]  /*1540*/  FSEL R29, R29, -INF , P2 ;  /* 0xff8000001d1d7808 */ /* 0x000fc40001000000 */
[----:B------:R-:W-:Y:S01]  /*1550*/  FMNMX R38, R39, R16, !PT ;  /* 0x0000001027267209 */ /* 0x000fe20007800000 */
[----:B------:R-:W-:Y:S01]  /*1560*/  FMUL R16, R87, UR10 ;  /* 0x0000000a57107c20 */ /* 0x000fe20008400000 */
[----:B------:R-:W-:Y:S02]  /*1570*/  ISETP.GE.AND P1, PT, R11, R66, PT ;  /* 0x000000420b00720c */ /* 0x000fe40003f26270 */
[----:B------:R-:W-:Y:S02]  /*1580*/  FSEL R30, R30, -INF , P3 ;  /* 0xff8000001e1e7808 */ /* 0x000fe40001800000 */
[----:B------:R-:W-:Y:S02]  /*1590*/  FMNMX R47, R29, R38, !PT ;  /* 0x000000261d2f7209 */ /* 0x000fe40007800000 */
[----:B------:R-:W-:Y:S02]  /*15a0*/  FSEL R16, R16, -INF , P1 ;  /* 0xff80000010107808 */ /* 0x000fe40000800000 */
[----:B------:R-:W-:-:S04]  /*15b0*/  FMNMX R47, R30, R47, !PT ;  /* 0x0000002f1e2f7209 */ /* 0x000fc80007800000 */
[----:B------:R-:W-:-:S05]  /*15c0*/  FMNMX R47, R16, R47, !PT ;  /* 0x0000002f102f7209 */ /* 0x000fca0007800000 */
[----:B------:R-:W0:Y:S01]  /*15d0*/  SHFL.BFLY PT, R38, R47, 0x2, 0x1f ;  /* 0x0c401f002f267f89 */ /* 0x000e2200000e0000 */
[C---:B------:R-:W-:Y:S01]  /*15e0*/  ISETP.GE.AND P3, PT, R5.reuse, R25, PT ;  /* 0x000000190500720c */ /* 0x040fe20003f66270 */
[----:B------:R-:W-:Y:S01]  /*15f0*/  FMUL R25, R48, UR10 ;  /* 0x0000000a30197c20 */ /* 0x000fe20008400000 */
[C---:B------:R-:W-:Y:S02]  /*1600*/  ISETP.GE.AND P5, PT, R5.reuse, R77, PT ;  /* 0x0000004d0500720c */ /* 0x040fe40003fa6270 */
[C---:B------:R-:W-:Y:S02]  /*1610*/  ISETP.GE.AND P2, PT, R5.reuse, R23, PT ;  /* 0x000000170500720c */ /* 0x040fe40003f46270 */
[----:B------:R-:W-:Y:S01]  /*1620*/  ISETP.GE.AND P4, PT, R5, R26, PT ;  /* 0x0000001a0500720c */ /* 0x000fe20003f86270 */
[----:B------:R-:W-:Y:S01]  /*1630*/  FMUL R26, R49, UR10 ;  /* 0x0000000a311a7c20 */ /* 0x000fe20008400000 */
[----:B------:R-:W-:Y:S02]  /*1640*/  FSEL R23, R69, -INF , P5 ;  /* 0xff80000045177808 */ /* 0x000fe40002800000 */
[----:B------:R-:W-:Y:S01]  /*1650*/  ISETP.GE.AND P5, PT, R5, R22, PT ;  /* 0x000000160500720c */ /* 0x000fe20003fa6270 */
[----:B------:R-:W-:Y:S01]  /*1660*/  VIADD R22, R12, 0x8 ;  /* 0x000000080c167836 */ /* 0x000fe20000000000 */
[----:B------:R-:W-:-:S02]  /*1670*/  FSEL R25, R25, -INF , P0 ;  /* 0xff80000019197808 */ /* 0x000fc40000000000 */
[----:B------:R-:W-:-:S04]  /*1680*/  ISETP.GT.AND P0, PT, R5, R12, PT ;  /* 0x0000000c0500720c */ /* 0x000fc80003f04270 */
[----:B------:R-:W-:Y:S02]  /*1690*/  FSEL R26, R26, -INF , P0 ;  /* 0xff8000001a1a7808 */ /* 0x000fe40000000000 */
[----:B------:R-:W-:Y:S02]  /*16a0*/  ISETP.GE.AND P0, PT, R5, R22, PT ;  /* 0x000000160500720c */ /* 0x000fe40003f06270 */
[----:B0-----:R-:W-:Y:S01]  /*16b0*/  FMNMX R12, R47, R38, !PT ;  /* 0x000000262f0c7209 */ /* 0x001fe20007800000 */
[----:B------:R-:W-:Y:S01]  /*16c0*/  FMUL R38, R68, UR10 ;  /* 0x0000000a44267c20 */ /* 0x000fe20008400000 */
[----:B------:R-:W-:Y:S01]  /*16d0*/  ISETP.GE.AND P1, PT, R5, R24, PT ;  /* 0x000000180500720c */ /* 0x000fe20003f26270 */
[----:B------:R-:W-:Y:S01]  /*16e0*/  FMUL R24, R80, UR10 ;  /* 0x0000000a50187c20 */ /* 0x000fe20008400000 */
[----:B------:R-:W-:Y:S01]  /*16f0*/  FMNMX R49, R25, R26, !PT ;  /* 0x0000001a19317209 */ /* 0x000fe20007800000 */
[----:B------:R-:W0:Y:S01]  /*1700*/  SHFL.BFLY PT, R47, R12, 0x1, 0x1f ;  /* 0x0c201f000c2f7f89 */ /* 0x000e2200000e0000 */
[----:B------:R-:W-:-:S02]  /*1710*/  FSEL R38, R38, -INF , P0 ;  /* 0xff80000026267808 */ /* 0x000fc40000000000 */
[----:B------:R-:W-:Y:S02]  /*1720*/  ISETP.GE.AND P6, PT, R5, R76, PT ;  /* 0x0000004c0500720c */ /* 0x000fe40003fc6270 */
[----:B------:R-:W-:Y:S02]  /*1730*/  FMNMX R22, R38, R49, !PT ;  /* 0x0000003126167209 */ /* 0x000fe40007800000 */
[----:B------:R-:W-:Y:S01]  /*1740*/  FSEL R24, R24, -INF , P6 ;  /* 0xff80000018187808 */ /* 0x000fe20003000000 */
[----:B------:R-:W-:Y:S01]  /*1750*/  FMUL R81, R81, UR10 ;  /* 0x0000000a51517c20 */ /* 0x000fe20008400000 */
[----:B------:R-:W-:Y:S01]  /*1760*/  ISETP.GE.AND P6, PT, R5, R21, PT ;  /* 0x000000150500720c */ /* 0x000fe20003fc6270 */
[----:B------:R-:W-:Y:S01]  /*1770*/  FMUL R21, R44, UR10 ;  /* 0x0000000a2c157c20 */ /* 0x000fe20008400000 */
[----:B------:R-:W-:Y:S02]  /*1780*/  FMNMX R49, R23, R22, !PT ;  /* 0x0000001617317209 */ /* 0x000fe40007800000 */
[----:B------:R-:W-:-:S02]  /*1790*/  ISETP.GE.AND P0, PT, R5, R14, PT ;  /* 0x0000000e0500720c */ /* 0x000fc40003f06270 */
[----:B------:R-:W-:Y:S02]  /*17a0*/  FSEL R14, R81, -INF , P4 ;  /* 0xff800000510e7808 */ /* 0x000fe40002000000 */
[----:B------:R-:W-:Y:S02]  /*17b0*/  FSEL R21, R21, -INF , P3 ;  /* 0xff80000015157808 */ /* 0x000fe40001800000 */
[----:B------:R-:W-:Y:S02]  /*17c0*/  FMNMX R49, R24, R49, !PT ;  /* 0x0000003118317209 */ /* 0x000fe40007800000 */
[----:B------:R-:W-:Y:S01]  /*17d0*/  ISETP.GE.AND P3, PT, R5, R42, PT ;  /* 0x0000002a0500720c */ /* 0x000fe20003f66270 */
[----:B------:R-:W-:Y:S01]  /*17e0*/  FMUL R42, R65, UR10 ;  /* 0x0000000a412a7c20 */ /* 0x000fe20008400000 */
[----:B------:R-:W-:Y:S01]  /*17f0*/  FMUL R22, R45, UR10 ;  /* 0x0000000a2d167c20 */ /* 0x000fe20008400000 */
[----:B------:R-:W-:Y:S01]  /*1800*/  FMNMX R44, R14, R49, !PT ;  /* 0x000000310e2c7209 */ /* 0x000fe20007800000 */
[----:B------:R-:W-:-:S02]  /*1810*/  FMUL R64, R64, UR10 ;  /* 0x0000000a40407c20 */ /* 0x000fc40008400000 */
[----:B------:R-:W-:Y:S02]  /*1820*/  FSEL R42, R42, -INF , P1 ;  /* 0xff8000002a2a7808 */ /* 0x000fe40000800000 */
[----:B------:R-:W-:Y:S02]  /*1830*/  FSEL R22, R22, -INF , P2 ;  /* 0xff80000016167808 */ /* 0x000fe40001000000 */
[----:B------:R-:W-:Y:S02]  /*1840*/  ISETP.GE.AND P1, PT, R5, R34, PT ;  /* 0x000000220500720c */ /* 0x000fe40003f26270 */
[----:B------:R-:W-:Y:S02]  /*1850*/  FMNMX R45, R21, R44, !PT ;  /* 0x0000002c152d7209 */ /* 0x000fe40007800000 */
[----:B0-----:R-:W-:Y:S02]  /*1860*/  FMNMX R47, R12, R47, !PT ;  /* 0x0000002f0c2f7209 */ /* 0x001fe40007800000 */
[----:B------:R-:W-:-:S02]  /*1870*/  FSEL R34, R64, -INF , P1 ;  /* 0xff80000040227808 */ /* 0x000fc40000800000 */
[----:B------:R-:W-:Y:S01]  /*1880*/  FMNMX R45, R22, R45, !PT ;  /* 0x0000002d162d7209 */ /* 0x000fe20007800000 */
[----:B------:R-:W-:Y:S01]  /*1890*/  FMUL R40, R40, UR10 ;  /* 0x0000000a28287c20 */ /* 0x000fe20008400000 */
[----:B------:R-:W-:Y:S02]  /*18a0*/  FMNMX R12, R47, R90, !PT ;  /* 0x0000005a2f0c7209 */ /* 0x000fe40007800000 */
[----:B------:R-:W-:Y:S01]  /*18b0*/  FMNMX R47, R34, R45, !PT ;  /* 0x0000002d222f7209 */ /* 0x000fe20007800000 */
[----:B------:R-:W-:Y:S01]  /*18c0*/  FMUL R41, R41, UR10 ;  /* 0x0000000a29297c20 */ /* 0x000fe20008400000 */
[----:B------:R-:W-:Y:S02]  /*18d0*/  FSEL R45, R40, -INF , P5 ;  /* 0xff800000282d7808 */ /* 0x000fe40002800000 */
[----:B------:R-:W-:Y:S01]  /*18e0*/  FMNMX R40, R42, R47, !PT ;  /* 0x0000002f2a287209 */ /* 0x000fe20007800000 */
[----:B------:R-:W-:Y:S01]  /*18f0*/  FMUL R36, R36, UR10 ;  /* 0x0000000a24247c20 */ /* 0x000fe20008400000 */
[----:B------:R-:W-:-:S02]  /*1900*/  FSEL R44, R41, -INF , P6 ;  /* 0xff800000292c7808 */ /* 0x000fc40003000000 */
[----:B------:R-:W-:Y:S01]  /*1910*/  FMNMX R41, R45, R40, !PT ;  /* 0x000000282d297209 */ /* 0x000fe20007800000 */
[----:B------:R-:W-:Y:S01]  /*1920*/  FMUL R37, R37, UR10 ;  /* 0x0000000a25257c20 */ /* 0x000fe20008400000 */
[----:B------:R-:W-:Y:S02]  /*1930*/  ISETP.GE.AND P4, PT, R5, R46, PT ;  /* 0x0000002e0500720c */ /* 0x000fe40003f86270 */
[----:B------:R-:W-:Y:S02]  /*1940*/  FSEL R79, R36, -INF , P0 ;  /* 0xff800000244f7808 */ /* 0x000fe40000000000 */
[----:B------:R-:W-:Y:S01]  /*1950*/  FMNMX R36, R44, R41, !PT ;  /* 0x000000292c247209 */ /* 0x000fe20007800000 */
[----:B------:R-:W-:Y:S01]  /*1960*/  FMUL R76, R84, UR10 ;  /* 0x0000000a544c7c20 */ /* 0x000fe20008400000 */
[----:B------:R-:W-:Y:S02]  /*1970*/  FSEL R78, R37, -INF , P4 ;  /* 0xff800000254e7808 */ /* 0x000fe40002000000 */
[----:B------:R-:W-:Y:S01]  /*1980*/  FMNMX R37, R79, R36, !PT ;  /* 0x000000244f257209 */ /* 0x000fe20007800000 */
[----:B------:R-:W-:Y:S01]  /*1990*/  FMUL R70, R85, UR10 ;  /* 0x0000000a55467c20 */ /* 0x000fe20008400000 */
[----:B------:R-:W-:-:S02]  /*19a0*/  ISETP.GE.AND P2, PT, R5, R66, PT ;  /* 0x000000420500720c */ /* 0x000fc40003f46270 */
[----:B------:R-:W-:Y:S02]  /*19b0*/  FSEL R76, R76, -INF , P3 ;  /* 0xff8000004c4c7808 */ /* 0x000fe40001800000 */
[----:B------:R-:W-:Y:S02]  /*19c0*/  FMNMX R37, R78, R37, !PT ;  /* 0x000000254e257209 */ /* 0x000fe40007800000 */
[----:B------:R-:W-:Y:S02]  /*19d0*/  FSEL R70, R70, -INF , P2 ;  /* 0xff80000046467808 */ /* 0x000fe40001000000 */
[----:B------:R-:W-:-:S04]  /*19e0*/  FMNMX R37, R76, R37, !PT ;  /* 0x000000254c257209 */ /* 0x000fc80007800000 */
[----:B------:R-:W-:-:S05]  /*19f0*/  FMNMX R37, R70, R37, !PT ;  /* 0x0000002546257209 */ /* 0x000fca0007800000 */
[----:B------:R-:W0:Y:S01]  /*1a00*/  SHFL.BFLY PT, R36, R37, 0x2, 0x1f ;  /* 0x0c401f0025247f89 */ /* 0x000e2200000e0000 */
[----:B------:R-:W-:-:S04]  /*1a10*/  FADD R13, R13, -R12 ;  /* 0x8000000c0d0d7221 */ /* 0x000fc80000000000 */
[----:B------:R-:W-:-:S04]  /*1a20*/  FMUL R13, R13, 1.4426950216293334961 ;  /* 0x3fb8aa3b0d0d7820 */ /* 0x000fc80000400000 */
[----:B------:R1:W-:Y:S01]  /*1a30*/  MUFU.EX2 R83, R13 ;  /* 0x0000000d00537308 */ /* 0x0003e20000000800 */
[----:B------:R-:W-:Y:S01]  /*1a40*/  STS.U16 [R2+UR7], R106 ;  /* 0x0000006a02007988 */ /* 0x000fe20008000407 */
[----:B0-----:R-:W-:-:S05]  /*1a50*/  FMNMX R36, R37, R36, !PT ;  /* 0x0000002425247209 */ /* 0x001fca0007800000 */
[----:B-1----:R-:W0:Y:S04]  /*1a60*/  SHFL.BFLY PT, R13, R36, 0x1, 0x1f ;  /* 0x0c201f00240d7f89 */ /* 0x002e2800000e0000 */
[----:B------:R-:W-:Y:S04]  /*1a70*/  STS.U16 [R2+UR7+0x400], R121 ;  /* 0x0004007902007988 */ /* 0x000fe80008000407 */
[----:B-----5:R-:W-:Y:S04]  /*1a80*/  STS.U16 [R2+UR7+0x800], R107 ;  /* 0x0008006b02007988 */ /* 0x020fe80008000407 */
[----:B---3--:R1:W-:Y:S04]  /*1a90*/  STS.U16 [R2+UR7+0xc00], R32 ;  /* 0x000c002002007988 */ /* 0x0083e80008000407 */
[----:B------:R-:W-:Y:S04]  /*1aa0*/  STS.U16 [R10+UR7+0x200], R91 ;  /* 0x0002005b0a007988 */ /* 0x000fe80008000407 */
[----:B--2---:R-:W-:Y:S04]  /*1ab0*/  STS.U16 [R10+UR7+0x600], R120 ;  /* 0x000600780a007988 */ /* 0x004fe80008000407 */
[----:B------:R-:W-:Y:S04]  /*1ac0*/  STS.U16 [R10+UR7+0xa00], R33 ;  /* 0x000a00210a007988 */ /* 0x000fe80008000407 */
[----:B----4-:R-:W-:Y:S01]  /*1ad0*/  STS.U16 [R10+UR7+0xe00], R20 ;  /* 0x000e00140a007988 */ /* 0x010fe20008000407 */
[--C-:B------:R-:W-:Y:S01]  /*1ae0*/  FADD R31, R31, -R12.reuse ;  /* 0x8000000c1f1f7221 */ /* 0x100fe20000000000 */
[--C-:B------:R-:W-:Y:S01]  /*1af0*/  FADD R17, R17, -R12.reuse ;  /* 0x8000000c11117221 */ /* 0x100fe20000000000 */
[--C-:B------:R-:W-:Y:S01]  /*1b00*/  FADD R18, R18, -R12.reuse ;  /* 0x8000000c12127221 */ /* 0x100fe20000000000 */
[--C-:B------:R-:W-:Y:S01]  /*1b10*/  FADD R28, R28, -R12.reuse ;  /* 0x8000000c1c1c7221 */ /* 0x100fe20000000000 */
[----:B0-----:R-:W-:Y:S01]  /*1b20*/  FMNMX R36, R36, R13, !PT ;  /* 0x0000000d24247209 */ /* 0x001fe20007800000 */
[----:B------:R-:W-:Y:S01]  /*1b30*/  FMUL R31, R31, 1.4426950216293334961 ;  /* 0x3fb8aa3b1f1f7820 */ /* 0x000fe20000400000 */
[----:B------:R-:W-:Y:S01]  /*1b40*/  FMUL R17, R17, 1.4426950216293334961 ;  /* 0x3fb8aa3b11117820 */ /* 0x000fe20000400000 */
[----:B------:R-:W-:Y:S01]  /*1b50*/  FMUL R18, R18, 1.4426950216293334961 ;  /* 0x3fb8aa3b12127820 */ /* 0x000fe20000400000 */
[----:B------:R-:W-:Y:S01]  /*1b60*/  FMUL R28, R28, 1.4426950216293334961 ;  /* 0x3fb8aa3b1c1c7820 */ /* 0x000fe20000400000 */
[--C-:B------:R-:W-:Y:S01]  /*1b70*/  FADD R29, R29, -R12.reuse ;  /* 0x8000000c1d1d7221 */ /* 0x100fe20000000000 */
[--C-:B------:R-:W-:Y:S01]  /*1b80*/  FADD R30, R30, -R12.reuse ;  /* 0x8000000c1e1e7221 */ /* 0x100fe20000000000 */
[----:B------:R-:W-:Y:S01]  /*1b90*/  FMNMX R13, R36, R89, !PT ;  /* 0x00000059240d7209 */ /* 0x000fe20007800000 */
[--C-:B------:R-:W-:Y:S01]  /*1ba0*/  FADD R15, R15, -R12.reuse ;  /* 0x8000000c0f0f7221 */ /* 0x100fe20000000000 */
[----:B------:R0:W-:Y:S01]  /*1bb0*/  MUFU.EX2 R80, R17 ;  /* 0x0000001100507308 */ /* 0x0001e20000000800 */
[----:B------:R-:W-:-:S02]  /*1bc0*/  FADD R27, R27, -R12 ;  /* 0x8000000c1b1b7221 */ /* 0x000fc40000000000 */
[--C-:B------:R-:W-:Y:S01]  /*1bd0*/  FADD R25, R25, -R13.reuse ;  /* 0x8000000d19197221 */ /* 0x100fe20000000000 */
[--C-:B------:R-:W-:Y:S01]  /*1be0*/  FADD R26, R26, -R13.reuse ;  /* 0x8000000d1a1a7221 */ /* 0x100fe20000000000 */
[----:B------:R-:W-:-:S03]  /*1bf0*/  FADD R23, R23, -R13 ;  /* 0x8000000d17177221 */ /* 0x000fc60000000000 */
[----:B------:R2:W-:Y:S01]  /*1c00*/  MUFU.EX2 R71, R18 ;  /* 0x0000001200477308 */ /* 0x0005e20000000800 */
[----:B0-----:R-:W-:Y:S01]  /*1c10*/  FMUL R17, R30, 1.4426950216293334961 ;  /* 0x3fb8aa3b1e117820 */ /* 0x001fe20000400000 */
[----:B------:R-:W-:Y:S01]  /*1c20*/  FMUL R15, R15, 1.4426950216293334961 ;  /* 0x3fb8aa3b0f0f7820 */ /* 0x000fe20000400000 */
[----:B------:R-:W-:Y:S01]  /*1c30*/  FADD R40, R35, -R12 ;  /* 0x8000000c23287221 */ /* 0x000fe20000000000 */
[----:B------:R-:W-:-:S04]  /*1c40*/  FMUL R27, R27, 1.4426950216293334961 ;  /* 0x3fb8aa3b1b1b7820 */ /* 0x000fc80000400000 */
[----:B------:R-:W-:Y:S01]  /*1c50*/  MUFU.EX2 R81, R31 ;  /* 0x0000001f00517308 */ /* 0x000fe20000000800 */
[----:B--2---:R-:W-:Y:S01]  /*1c60*/  FMUL R18, R29, 1.4426950216293334961 ;  /* 0x3fb8aa3b1d127820 */ /* 0x004fe20000400000 */
[----:B------:R-:W-:Y:S01]  /*1c70*/  FMUL R25, R25, 1.4426950216293334961 ;  /* 0x3fb8aa3b19197820 */ /* 0x000fe20000400000 */
[----:B------:R-:W-:Y:S01]  /*1c80*/  FMUL R26, R26, 1.4426950216293334961 ;  /* 0x3fb8aa3b1a1a7820 */ /* 0x000fe20000400000 */
[----:B------:R-:W-:-:S04]  /*1c90*/  FMUL R87, R23, 1.4426950216293334961 ;  /* 0x3fb8aa3b17577820 */ /* 0x000fc80000400000 */
[----:B------:R-:W-:Y:S01]  /*1ca0*/  MUFU.EX2 R64, R28 ;  /* 0x0000001c00407308 */ /* 0x000fe20000000800 */
[----:B------:R-:W-:Y:S01]  /*1cb0*/  BAR.SYNC.DEFER_BLOCKING 0x0 ;  /* 0x0000000000007b1d */ /* 0x000fe20000010000 */
[----:B------:R-:W-:Y:S01]  /*1cc0*/  FADD R24, R24, -R13 ;  /* 0x8000000d18187221 */ /* 0x000fe20000000000 */
[----:B------:R-:W-:Y:S01]  /*1cd0*/  FADD R23, -R13, R89 ;  /* 0x000000590d177221 */ /* 0x000fe20000000100 */
[--C-:B------:R-:W-:Y:S01]  /*1ce0*/  FADD R51, R51, -R12.reuse ;  /* 0x8000000c33337221 */ /* 0x100fe20000000000 */
[----:B------:R-:W-:Y:S01]  /*1cf0*/  FADD R50, R50, -R12 ;  /* 0x8000000c32327221 */ /* 0x000fe20000000000 */
[----:B------:R-:W-:Y:S02]  /*1d00*/  FMUL R40, R40, 1.4426950216293334961 ;  /* 0x3fb8aa3b28287820 */ /* 0x000fe40000400000 */
[----:B------:R0:W-:Y:S01]  /*1d10*/  MUFU.EX2 R77, R15 ;  /* 0x0000000f004d7308 */ /* 0x0001e20000000800 */
[--C-:B------:R-:W-:Y:S01]  /*1d20*/  FADD R38, R38, -R13.reuse ;  /* 0x8000000d26267221 */ /* 0x100fe20000000000 */
[----:B------:R-:W-:Y:S01]  /*1d30*/  FMUL R85, R24, 1.4426950216293334961 ;  /* 0x3fb8aa3b18557820 */ /* 0x000fe20000400000 */
[----:B------:R-:W-:Y:S01]  /*1d40*/  FMUL R36, R23, 1.4426950216293334961 ;  /* 0x3fb8aa3b17247820 */ /* 0x000fe20000400000 */
[----:B------:R-:W-:Y:S01]  /*1d50*/  FMUL R51, R51, 1.4426950216293334961 ;  /* 0x3fb8aa3b33337820 */ /* 0x000fe20000400000 */
[----:B------:R-:W-:Y:S01]  /*1d60*/  FMUL R46, R50, 1.4426950216293334961 ;  /* 0x3fb8aa3b322e7820 */ /* 0x000fe20000400000 */
[----:B0-----:R-:W-:Y:S01]  /*1d70*/  FADD R15, -R12, R90 ;  /* 0x0000005a0c0f7221 */ /* 0x001fe20000000100 */
[----:B------:R-:W0:Y:S01]  /*1d80*/  LDSM.16.M88.4 R28, [R8+UR7] ;  /* 0x00000007081c783b */ /* 0x000e220008000200 */
[----:B------:R-:W-:Y:S02]  /*1d90*/  MUFU.EX2 R65, R27 ;  /* 0x0000001b00417308 */ /* 0x000fe40000000800 */
[----:B------:R-:W-:Y:S01]  /*1da0*/  FMUL R15, R15, 1.4426950216293334961 ;  /* 0x3fb8aa3b0f0f7820 */ /* 0x000fe20000400000 */
[--C-:B------:R-:W-:Y:S01]  /*1db0*/  FADD R23, R14, -R13.reuse ;  /* 0x8000000d0e177221 */ /* 0x100fe20000000000 */
[----:B------:R-:W-:Y:S01]  /*1dc0*/  FMUL R38, R38, 1.4426950216293334961 ;  /* 0x3fb8aa3b26267820 */ /* 0x000fe20000400000 */
[----:B------:R-:W-:-:S03]  /*1dd0*/  FADD R21, R21, -R13 ;  /* 0x8000000d15157221 */ /* 0x000fc60000000000 */
[----:B------:R-:W-:Y:S08]  /*1de0*/  MUFU.EX2 R69, R25 ;  /* 0x0000001900457308 */ /* 0x000ff00000000800 */
[----:B------:R2:W-:Y:S01]  /*1df0*/  MUFU.EX2 R47, R26 ;  /* 0x0000001a002f7308 */ /* 0x0005e20000000800 */
[----:B------:R-:W-:Y:S01]  /*1e00*/  FMUL R84, R23, 1.4426950216293334961 ;  /* 0x3fb8aa3b17547820 */ /* 0x000fe20000400000 */
[----:B--2---:R-:W2:Y:S06]  /*1e10*/  LDSM.16.M88.4 R24, [R8+UR7+0x400] ;  /* 0x000400070818783b */ /* 0x004eac0008000200 */
[----:B------:R-:W3:Y:S01]  /*1e20*/  MUFU.EX2 R14, R36 ;  /* 0x00000024000e7308 */ /* 0x000ee20000000800 */
[----:B-1----:R-:W-:Y:S01]  /*1e30*/  FADD R32, R22, -R13 ;  /* 0x8000000d16207221 */ /* 0x002fe20000000000 */
[----:B------:R-:W-:-:S02]  /*1e40*/  FMUL R82, R21, 1.4426950216293334961 ;  /* 0x3fb8aa3b15527820 */ /* 0x000fc40000400000 */
[----:B------:R-:W1:Y:S04]  /*1e50*/  LDSM.16.M88.4 R20, [R8+UR7+0x800] ;  /* 0x000800070814783b */ /* 0x000e680008000200 */
[----:B------:R-:W-:Y:S08]  /*1e60*/  MUFU.EX2 R35, R51 ;  /* 0x0000003300237308 */ /* 0x000ff00000000800 */
[----:B------:R-:W4:Y:S01]  /*1e70*/  MUFU.EX2 R40, R40 ;  /* 0x0000002800287308 */ /* 0x000f220000000800 */
[----:B------:R-:W-:-:S07]  /*1e80*/  FADD R19, R19, -R12 ;  /* 0x8000000c13137221 */ /* 0x000fce0000000000 */
[----:B------:R-:W-:Y:S08]  /*1e90*/  MUFU.EX2 R46, R46 ;  /* 0x0000002e002e7308 */ /* 0x000ff00000000800 */
[----:B------:R-:W5:Y:S08]  /*1ea0*/  MUFU.EX2 R15, R15 ;  /* 0x0000000f000f7308 */ /* 0x000f700000000800 */
[----:B------:R5:W-:Y:S08]  /*1eb0*/  MUFU.EX2 R86, R38 ;  /* 0x0000002600567308 */ /* 0x000bf00000000800 */
[----:B------:R-:W0:Y:S01]  /*1ec0*/  MUFU.EX2 R87, R87 ;  /* 0x0000005700577308 */ /* 0x000e220000000800 */
[----:B------:R-:W-:Y:S01]  /*1ed0*/  FADD R34, R34, -R13 ;  /* 0x8000000d22227221 */ /* 0x000fe20000000000 */
[----:B------:R-:W-:Y:S01]  /*1ee0*/  FMUL R19, R19, 1.4426950216293334961 ;  /* 0x3fb8aa3b13137820 */ /* 0x000fe20000400000 */
[----:B------:R-:W-:Y:S01]  /*1ef0*/  FADD R39, R39, -R12 ;  /* 0x8000000c27277221 */ /* 0x000fe20000000000 */
[----:B---3--:R-:W-:Y:S01]  /*1f00*/  FMUL R37, R14, R73 ;  /* 0x000000490e257220 */ /* 0x008fe20000400000 */
[----:B------:R-:W-:Y:S01]  /*1f10*/  FMUL R89, R32, 1.4426950216293334961 ;  /* 0x3fb8aa3b20597820 */ /* 0x000fe20000400000 */
[----:B----4-:R-:W-:Y:S01]  /*1f20*/  F2FP.F16.F32.PACK_AB R49, R40, R35 ;  /* 0x000000232831723e */ /* 0x010fe200000000ff */
[----:B------:R-:W-:Y:S01]  /*1f30*/  FADD R73, R35, R40 ;  /* 0x0000002823497221 */ /* 0x000fe20000000000 */
[----:B------:R-:W-:Y:S01]  /*1f40*/  FMUL R68, R34, 1.4426950216293334961 ;  /* 0x3fb8aa3b22447820 */ /* 0x000fe20000400000 */
[----:B------:R3:W-:Y:S01]  /*1f50*/  MUFU.EX2 R67, R19 ;  /* 0x0000001300437308 */ /* 0x0007e20000000800 */
[----:B------:R-:W4:Y:S01]  /*1f60*/  LDSM.16.M88.4 R32, [R8+UR7+0xc00] ;  /* 0x000c00070820783b */ /* 0x000f220008000200 */
[----:B------:R-:W-:Y:S01]  /*1f70*/  FADD R43, R43, -R12 ;  /* 0x8000000c2b2b7221 */ /* 0x000fe20000000000 */
[----:B-----5:R-:W-:Y:S01]  /*1f80*/  FMUL R38, R15, R74 ;  /* 0x0000004a0f267220 */ /* 0x020fe20000400000 */
[----:B------:R-:W-:Y:S01]  /*1f90*/  FMUL R36, R14, R72 ;  /* 0x000000480e247220 */ /* 0x000fe20000400000 */
[----:B------:R-:W-:-:S02]  /*1fa0*/  F2FP.F16.F32.PACK_AB R51, R83, R46 ;  /* 0x0000002e5333723e */ /* 0x000fc400000000ff */
[----:B------:R-:W-:Y:S01]  /*1fb0*/  F2FP.F16.F32.PACK_AB R48, R47, R69 ;  /* 0x000000452f30723e */ /* 0x000fe200000000ff */
[----:B---3--:R-:W-:Y:S01]  /*1fc0*/  FMUL R19, R39, 1.4426950216293334961 ;  /* 0x3fb8aa3b27137820 */ /* 0x008fe20000400000 */
[----:B------:R-:W-:Y:S01]  /*1fd0*/  FMUL R39, R15, R75 ;  /* 0x0000004b0f277220 */ /* 0x000fe20000400000 */
[----:B0-----:R-:W-:Y:S01]  /*1fe0*/  F2FP.F16.F32.PACK_AB R50, R87, R86 ;  /* 0x000000565732723e */ /* 0x001fe200000000ff */
[----:B------:R-:W-:Y:S01]  /*1ff0*/  FMUL R43, R43, 1.4426950216293334961 ;  /* 0x3fb8aa3b2b2b7820 */ /* 0x000fe20000400000 */
[----:B------:R-:W0:Y:S01]  /*2000*/  MUFU.EX2 R85, R85 ;  /* 0x0000005500557308 */ /* 0x000e220000000800 */
[C---:B------:R-:W-:Y:S01]  /*2010*/  FMUL R40, R14.reuse, R52 ;  /* 0x000000340e287220 */ /* 0x040fe20000400000 */
[----:B------:R-:W-:-:S03]  /*2020*/  FMUL R41, R14, R53 ;  /* 0x000000350e297220 */ /* 0x000fc60000400000 */
[C---:B------:R-:W-:Y:S03]  /*2030*/  HMMA.16816.F32 R36, R48.reuse, R28, R36 ;  /* 0x0000001c3024723c */ /* 0x040fe60000001824 */
[----:B------:R3:W-:Y:S04]  /*2040*/  MUFU.EX2 R66, R43 ;  /* 0x0000002b00427308 */ /* 0x0007e80000000800 */
[--C-:B------:R-:W-:Y:S01]  /*2050*/  FADD R28, R42, -R13.reuse ;  /* 0x8000000d2a1c7221 */ /* 0x100fe20000000000 */
[C---:B------:R-:W-:Y:S01]  /*2060*/  FMUL R42, R15.reuse, R54 ;  /* 0x000000360f2a7220 */ /* 0x040fe20000400000 */
[----:B---3--:R-:W-:Y:S02]  /*2070*/  FMUL R43, R15, R55 ;  /* 0x000000370f2b7220 */ /* 0x008fe40000400000 */
[----:B------:R-:W3:Y:S01]  /*2080*/  MUFU.EX2 R84, R84 ;  /* 0x0000005400547308 */ /* 0x000ee20000000800 */
[----:B------:R-:W-:Y:S01]  /*2090*/  FADD R45, R45, -R13 ;  /* 0x8000000d2d2d7221 */ /* 0x000fe20000000000 */
[----:B------:R-:W-:Y:S01]  /*20a0*/  FADD R29, R69, R47 ;  /* 0x0000002f451d7221 */ /* 0x000fe20000000000 */
[----:B------:R-:W-:Y:S01]  /*20b0*/  FADD R52, R46, R73 ;  /* 0x000000492e347221 */ /* 0x000fe20000000000 */
[C---:B------:R-:W-:Y:S01]  /*20c0*/  FMUL R46, R15.reuse, R58 ;  /* 0x0000003a0f2e7220 */ /* 0x040fe20000400000 */
[----:B--2---:R-:W-:Y:S01]  /*20d0*/  HMMA.16816.F32 R40, R48, R24, R40 ;  /* 0x000000183028723c */ /* 0x004fe20000001828 */
[----:B------:R-:W-:-:S02]  /*20e0*/  FMUL R47, R15, R59 ;  /* 0x0000003b0f2f7220 */ /* 0x000fc40000400000 */
[----:B------:R-:W2:Y:S01]  /*20f0*/  MUFU.EX2 R82, R82 ;  /* 0x0000005200527308 */ /* 0x000ea20000000800 */
[----:B------:R-:W-:-:S03]  /*2100*/  FADD R86, R86, R29 ;  /* 0x0000001d56567221 */ /* 0x000fc60000000000 */
[----:B------:R-:W-:Y:S01]  /*2110*/  FADD R25, R44, -R13 ;  /* 0x8000000d2c197221 */ /* 0x000fe20000000000 */
[----:B------:R-:W-:Y:S01]  /*2120*/  FMUL R24, R45, 1.4426950216293334961 ;  /* 0x3fb8aa3b2d187820 */ /* 0x000fe20000400000 */
[C---:B------:R-:W-:Y:S01]  /*2130*/  FMUL R44, R14.reuse, R56 ;  /* 0x000000380e2c7220 */ /* 0x040fe20000400000 */
[----:B------:R-:W-:Y:S01]  /*2140*/  FMUL R45, R14, R57 ;  /* 0x000000390e2d7220 */ /* 0x000fe20000400000 */
[----:B------:R-:W5:Y:S01]  /*2150*/  MUFU.EX2 R72, R89 ;  /* 0x0000005900487308 */ /* 0x000f620000000800 */
[----:B------:R-:W-:Y:S01]  /*2160*/  FADD R52, R83, R52 ;  /* 0x0000003453347221 */ /* 0x000fe20000000000 */
[----:B------:R-:W-:Y:S01]  /*2170*/  FADD R86, R87, R86 ;  /* 0x0000005657567221 */ /* 0x000fe20000000000 */
[----:B------:R-:W-:Y:S02]  /*2180*/  FMUL R28, R28, 1.4426950216293334961 ;  /* 0x3fb8aa3b1c1c7820 */ /* 0x000fe40000400000 */
[----:B------:R-:W-:Y:S01]  /*2190*/  FADD R29, R81, R52 ;  /* 0x00000034511d7221 */ /* 0x000fe20000000000 */
[----:B-1----:R-:W-:Y:S02]  /*21a0*/  HMMA.16816.F32 R44, R48, R20, R44 ;  /* 0x00000014302c723c */ /* 0x002fe4000000182c */
[----:B------:R-:W1:Y:S05]  /*21b0*/  MUFU.EX2 R68, R68 ;  /* 0x0000004400447308 */ /* 0x000e6a0000000800 */
[----:B0-----:R-:W-:-:S03]  /*21c0*/  FADD R21, R85, R86 ;  /* 0x0000005655157221 */ /* 0x001fc60000000000 */
[----:B------:R0:W1:Y:S01]  /*21d0*/  MUFU.EX2 R69, R28 ;  /* 0x0000001c00457308 */ /* 0x0000620000000800 */
[----:B---3--:R-:W-:Y:S01]  /*21e0*/  FADD R21, R84, R21 ;  /* 0x0000001554157221 */ /* 0x008fe20000000000 */
[C---:B------:R-:W-:Y:S01]  /*21f0*/  FMUL R62, R15.reuse, R62 ;  /* 0x0000003e0f3e7220 */ /* 0x040fe20000400000 */
[----:B------:R-:W-:Y:S01]  /*2200*/  FMUL R63, R15, R63 ;  /* 0x0000003f0f3f7220 */ /* 0x000fe20000400000 */
[C---:B------:R-:W-:Y:S01]  /*2210*/  FMUL R60, R14.reuse, R60 ;  /* 0x0000003c0e3c7220 */ /* 0x040fe20000400000 */
[----:B------:R-:W-:Y:S01]  /*2220*/  FMUL R61, R14, R61 ;  /* 0x0000003d0e3d7220 */ /* 0x000fe20000400000 */
[----:B0-----:R-:W-:Y:S02]  /*2230*/  FADD R28, R80, R29 ;  /* 0x0000001d501c7221 */ /* 0x001fe40000000000 */
[----:B------:R-:W0:Y:S01]  /*2240*/  MUFU.EX2 R24, R24 ;  /* 0x0000001800187308 */ /* 0x000e220000000800 */
[----:B------:R-:W-:Y:S01]  /*2250*/  FMUL R25, R25, 1.4426950216293334961 ;  /* 0x3fb8aa3b19197820 */ /* 0x000fe20000400000 */
[----:B------:R-:W-:Y:S01]  /*2260*/  FADD R20, R79, -R13 ;  /* 0x8000000d4f147221 */ /* 0x000fe20000000000 */
[----:B------:R-:W-:Y:S01]  /*2270*/  FADD R28, R77, R28 ;  /* 0x0000001c4d1c7221 */ /* 0x000fe20000000000 */
[----:B--2---:R-:W-:Y:S01]  /*2280*/  FADD R21, R82, R21 ;  /* 0x0000001552157221 */ /* 0x004fe20000000000 */
[----:B------:R-:W-:Y:S01]  /*2290*/  FADD R78, R78, -R13 ;  /* 0x8000000d4e4e7221 */ /* 0x000fe20000000000 */
[----:B------:R-:W-:Y:S01]  /*22a0*/  FMUL R20, R20, 1.4426950216293334961 ;  /* 0x3fb8aa3b14147820 */ /* 0x000fe20000400000 */
[----:B------:R-:W-:Y:S01]  /*22b0*/  FADD R28, R71, R28 ;  /* 0x0000001c471c7221 */ /* 0x000fe20000000000 */
[----:B------:R-:W2:Y:S01]  /*22c0*/  MUFU.EX2 R79, R25 ;  /* 0x00000019004f7308 */ /* 0x000ea20000000800 */
[----:B----4-:R-:W-:Y:S01]  /*22d0*/  HMMA.16816.F32 R48, R48, R32, R60 ;  /* 0x000000203030723c */ /* 0x010fe2000000183c */
[----:B-----5:R-:W-:Y:S01]  /*22e0*/  FADD R21, R72, R21 ;  /* 0x0000001548157221 */ /* 0x020fe20000000000 */
[----:B------:R-:W-:Y:S01]  /*22f0*/  FADD R76, R76, -R13 ;  /* 0x8000000d4c4c7221 */ /* 0x000fe20000000000 */
[----:B------:R-:W-:-:S04]  /*2300*/  FADD R29, R67, R28 ;  /* 0x0000001c431d7221 */ /* 0x000fc80000000000 */
[----:B------:R-:W-:Y:S01]  /*2310*/  FMUL R32, R78, 1.4426950216293334961 ;  /* 0x3fb8aa3b4e207820 */ /* 0x000fe20000400000 */
[----:B------:R-:W-:Y:S01]  /*2320*/  MUFU.EX2 R19, R19 ;  /* 0x0000001300137308 */ /* 0x000fe20000000800 */
[----:B-1----:R-:W-:Y:S01]  /*2330*/  FADD R28, R68, R21 ;  /* 0x00000015441c7221 */ /* 0x002fe20000000000 */
[----:B------:R-:W-:Y:S01]  /*2340*/  FADD R16, R16, -R12 ;  /* 0x8000000c10107221 */ /* 0x000fe20000000000 */
[----:B------:R-:W-:-:S05]  /*2350*/  FMUL R76, R76, 1.4426950216293334961 ;  /* 0x3fb8aa3b4c4c7820 */ /* 0x000fca0000400000 */
[----:B------:R1:W3:Y:S01]  /*2360*/  MUFU.EX2 R25, R20 ;  /* 0x0000001400197308 */ /* 0x0002e20000000800 */
[----:B------:R-:W-:Y:S01]  /*2370*/  FADD R56, R66, R29 ;  /* 0x0000001d42387221 */ /* 0x000fe20000000000 */
[----:B------:R-:W-:Y:S01]  /*2380*/  FADD R21, R69, R28 ;  /* 0x0000001c45157221 */ /* 0x000fe20000000000 */
[----:B------:R-:W-:-:S05]  /*2390*/  FMUL R16, R16, 1.4426950216293334961 ;  /* 0x3fb8aa3b10107820 */ /* 0x000fca0000400000 */
[----:B------:R-:W4:Y:S01]  /*23a0*/  MUFU.EX2 R18, R18 ;  /* 0x0000001200127308 */ /* 0x000f220000000800 */
[----:B-1----:R-:W-:Y:S01]  /*23b0*/  FADD R20, R70, -R13 ;  /* 0x8000000d46147221 */ /* 0x002fe20000000000 */
[----:B------:R-:W-:Y:S01]  /*23c0*/  F2FP.F16.F32.PACK_AB R52, R84, R85 ;  /* 0x000000555434723e */ /* 0x000fe200000000ff */
[----:B------:R-:W-:-:S05]  /*23d0*/  FADD R61, R65, R56 ;  /* 0x00000038413d7221 */ /* 0x000fca0000000000 */
[----:B------:R-:W1:Y:S01]  /*23e0*/  MUFU.EX2 R32, R32 ;  /* 0x0000002000207308 */ /* 0x000e620000000800 */
[----:B------:R-:W-:Y:S01]  /*23f0*/  FMUL R20, R20, 1.4426950216293334961 ;  /* 0x3fb8aa3b14147820 */ /* 0x000fe20000400000 */
[----:B------:R-:W-:Y:S01]  /*2400*/  F2FP.F16.F32.PACK_AB R53, R80, R81 ;  /* 0x000000515035723e */ /* 0x000fe200000000ff */
[----:B0-----:R-:W-:Y:S01]  /*2410*/  FADD R60, R24, R21 ;  /* 0x00000015183c7221 */ /* 0x001fe20000000000 */
[----:B------:R-:W-:Y:S02]  /*2420*/  F2FP.F16.F32.PACK_AB R55, R71, R77 ;  /* 0x0000004d4737723e */ /* 0x000fe400000000ff */
[----:B------:R-:W-:Y:S02]  /*2430*/  F2FP.F16.F32.PACK_AB R54, R72, R82 ;  /* 0x000000524836723e */ /* 0x000fe400000000ff */
[----:B------:R-:W-:Y:S01]  /*2440*/  MUFU.EX2 R17, R17 ;  /* 0x0000001100117308 */ /* 0x000fe20000000800 */
[----:B------:R-:W-:Y:S01]  /*2450*/  FADD R80, R64, R61 ;  /* 0x0000003d40507221 */ /* 0x000fe20000000000 */
[----:B--2---:R-:W-:Y:S01]  /*2460*/  FADD R78, R79, R60 ;  /* 0x0000003c4f4e7221 */ /* 0x004fe20000000000 */
[----:B------:R-:W0:Y:S04]  /*2470*/  LDSM.16.M88.4 R72, [R3+UR7] ;  /* 0x000000070348783b */ /* 0x000e280008000200 */
[----:B------:R-:W-:Y:S01]  /*2480*/  LDSM.16.M88.4 R56, [R3+UR7+0x800] ;  /* 0x000800070338783b */ /* 0x000fe20008000200 */
[----:B------:R-:W2:Y:S01]  /*2490*/  MUFU.EX2 R70, R76 ;  /* 0x0000004c00467308 */ /* 0x000ea20000000800 */
[----:B------:R-:W-:Y:S01]  /*24a0*/  HMMA.16816.F32 R40, R52, R26, R40 ;  /* 0x0000001a3428723c */ /* 0x000fe20000001828 */
[----:B---3--:R-:W-:Y:S01]  /*24b0*/  FADD R21, R25, R78 ;  /* 0x0000004e19157221 */ /* 0x008fe20000000000 */
[----:B------:R-:W-:Y:S05]  /*24c0*/  LDSM.16.M88.4 R60, [R3+UR7+0xc00] ;  /* 0x000c0007033c783b */ /* 0x000fea0008000200 */
[----:B------:R-:W-:Y:S01]  /*24d0*/  MUFU.EX2 R16, R16 ;  /* 0x0000001000107308 */ /* 0x000fe20000000800 */
[----:B------:R-:W-:-:S07]  /*24e0*/  FADD R27, R19, R80 ;  /* 0x00000050131b7221 */ /* 0x000fce0000000000 */
[----:B------:R2:W3:Y:S01]  /*24f0*/  MUFU.EX2 R33, R20 ;  /* 0x0000001400217308 */ /* 0x0004e20000000800 */
[----:B----4-:R-:W-:Y:S01]  /*2500*/  FADD R26, R18, R27 ;  /* 0x0000001b121a7221 */ /* 0x010fe20000000000 */
[----:B-1----:R-:W-:Y:S01]  /*2510*/  FADD R21, R32, R21 ;  /* 0x0000001520157221 */ /* 0x002fe20000000000 */
[C---:B------:R-:W-:Y:S01]  /*2520*/  HMMA.16816.F32 R36, R52.reuse, R30, R36 ;  /* 0x0000001e3424723c */ /* 0x040fe20000001824 */
[----:B------:R-:W-:Y:S05]  /*2530*/  LDSM.16.M88.4 R28, [R3+UR7+0x400] ;  /* 0x00040007031c783b */ /* 0x000fea0008000200 */
[----:B------:R-:W-:Y:S01]  /*2540*/  HMMA.16816.F32 R44, R52, R22, R44 ;  /* 0x00000016342c723c */ /* 0x000fe2000000182c */
[----:B--2---:R-:W-:-:S06]  /*2550*/  FADD R20, R70, R21 ;  /* 0x0000001546147221 */ /* 0x004fcc0000000000 */
[----:B------:R-:W-:Y:S01]  /*2560*/  FADD R23, R17, R26 ;  /* 0x0000001a11177221 */ /* 0x000fe20000000000 */
[----:B---3--:R-:W-:-:S03]  /*2570*/  FADD R27, R33, R20 ;  /* 0x00000014211b7221 */ /* 0x008fc60000000000 */
[----:B------:R-:W-:Y:S01]  /*2580*/  FADD R26, R16, R23 ;  /* 0x00000017101a7221 */ /* 0x000fe20000000000 */
[----:B------:R-:W-:Y:S01]  /*2590*/  HMMA.16816.F32 R48, R52, R34, R48 ;  /* 0x000000223430723c */ /* 0x000fe20000001830 */
[----:B------:R-:W1:Y:S04]  /*25a0*/  SHFL.BFLY PT, R34, R27, 0x2, 0x1f ;  /* 0x0c401f001b227f89 */ /* 0x000e6800000e0000 */
[----:B------:R-:W2:Y:S01]  /*25b0*/  SHFL.BFLY PT, R35, R26, 0x2, 0x1f ;  /* 0x0c401f001a237f89 */ /* 0x000ea200000e0000 */
[----:B------:R-:W-:Y:S02]  /*25c0*/  F2FP.F16.F32.PACK_AB R20, R69, R68 ;  /* 0x000000444514723e */ /* 0x000fe400000000ff */
[----:B------:R-:W-:Y:S02]  /*25d0*/  F2FP.F16.F32.PACK_AB R21, R66, R67 ;  /* 0x000000434215723e */ /* 0x000fe400000000ff */
[----:B------:R-:W-:-:S02]  /*25e0*/  F2FP.F16.F32.PACK_AB R22, R79, R24 ;  /* 0x000000184f16723e */ /* 0x000fc400000000ff */
[----:B------:R-:W-:Y:S01]  /*25f0*/  F2FP.F16.F32.PACK_AB R23, R64, R65 ;  /* 0x000000414017723e */ /* 0x000fe200000000ff */
[----:B------:R-:W-:-:S06]  /*2600*/  UIADD3 UR6, UR6, 0x40, URZ ;  /* 0x0000004006067890 */ /* 0x000fcc000fffe03f */
[----:B0-----:R-:W-:Y:S01]  /*2610*/  HMMA.16816.F32 R36, R20, R72, R36 ;  /* 0x000000481424723c */ /* 0x001fe20000001824 */
[----:B-1----:R-:W-:Y:S01]  /*2620*/  FADD R34, R27, R34 ;  /* 0x000000221b227221 */ /* 0x002fe20000000000 */
[----:B--2---:R-:W-:-:S04]  /*2630*/  FADD R35, R26, R35 ;  /* 0x000000231a237221 */ /* 0x004fc80000000000 */
[----:B------:R-:W-:Y:S01]  /*2640*/  SHFL.BFLY PT, R27, R34, 0x1, 0x1f ;  /* 0x0c201f00221b7f89 */ /* 0x000fe200000e0000 */
[C---:B------:R-:W-:Y:S03]  /*2650*/  HMMA.16816.F32 R40, R20.reuse, R28, R40 ;  /* 0x0000001c1428723c */ /* 0x040fe60000001828 */
[----:B------:R-:W0:Y:S03]  /*2660*/  SHFL.BFLY PT, R24, R35, 0x1, 0x1f ;  /* 0x0c201f0023187f89 */ /* 0x000e2600000e0000 */
[C---:B------:R-:W-:Y:S06]  /*2670*/  HMMA.16816.F32 R44, R20.reuse, R56, R44 ;  /* 0x00000038142c723c */ /* 0x040fec000000182c */
[----:B------:R-:W-:Y:S01]  /*2680*/  HMMA.16816.F32 R48, R20, R60, R48 ;  /* 0x0000003c1430723c */ /* 0x000fe20000001830 */
[----:B------:R-:W-:-:S06]  /*2690*/  UISETP.GE.AND UP0, UPT, UR6, UR9, UPT ;  /* 0x000000090600728c */ /* 0x000fcc000bf06270 */
[----:B------:R-:W-:Y:S02]  /*26a0*/  PLOP3.LUT P0, PT, PT, PT, UP0, 0x80, 0x0 ;  /* 0x000000000000781c */ /* 0x000fe40003f0f008 */
[----:B------:R-:W-:Y:S02]  /*26b0*/  F2FP.F16.F32.PACK_AB R20, R32, R25 ;  /* 0x000000192014723e */ /* 0x000fe400000000ff */
[----:B------:R-:W-:Y:S02]  /*26c0*/  F2FP.F16.F32.PACK_AB R21, R18, R19 ;  /* 0x000000131215723e */ /* 0x000fe400000000ff */
[----:B------:R-:W-:Y:S02]  /*26d0*/  F2FP.F16.F32.PACK_AB R22, R33, R70 ;  /* 0x000000462116723e */ /* 0x000fe400000000ff */
[----:B------:R-:W-:Y:S01]  /*26e0*/  F2FP.F16.F32.PACK_AB R23, R16, R17 ;  /* 0x000000111017723e */ /* 0x000fe200000000ff */
[----:B0-----:R-:W-:Y:S01]  /*26f0*/  FADD R24, R35, R24 ;  /* 0x0000001823187221 */ /* 0x001fe20000000000 */
[----:B------:R-:W-:Y:S01]  /*2700*/  FADD R27, R34, R27 ;  /* 0x0000001b221b7221 */ /* 0x000fe20000000000 */
[----:B------:R-:W-:-:S02]  /*2710*/  ULEA UR5, UR13, UR5, 0x6 ;  /* 0x000000050d057291 */ /* 0x000fc4000f8e303f */
[----:B------:R-:W-:Y:S02]  /*2720*/  ULEA UR4, UR11, UR4, 0x6 ;  /* 0x000000040b047291 */ /* 0x000fe4000f8e303f */
[----:B------:R-:W-:Y:S01]  /*2730*/  HMMA.16816.F32 R72, R20, R74, R36 ;  /* 0x0000004a1448723c */ /* 0x000fe20000001824 */
[----:B------:R-:W-:Y:S01]  /*2740*/  FFMA R4, R15, R4, R24 ;  /* 0x000000040f047223 */ /* 0x000fe20000000018 */
[----:B------:R-:W-:Y:S01]  /*2750*/  FFMA R88, R14, R88, R27 ;  /* 0x000000580e587223 */ /* 0x000fe2000000001b */
[----:B------:R-:W-:-:S03]  /*2760*/  MOV R89, R13 ;  /* 0x0000000d00597202 */ /* 0x000fc60000000f00 */
[----:B------:R-:W-:Y:S01]  /*2770*/  HMMA.16816.F32 R52, R20, R30, R40 ;  /* 0x0000001e1434723c */ /* 0x000fe20000001828 */
[----:B------:R-:W-:-:S05]  /*2780*/  IMAD.MOV.U32 R90, RZ, RZ, R12 ;  /* 0x000000ffff5a7224 */ /* 0x000fca00078e000c */
[C---:B------:R-:W-:Y:S06]  /*2790*/  HMMA.16816.F32 R56, R20.reuse, R58, R44 ;  /* 0x0000003a1438723c */ /* 0x040fec000000182c */
[----:B------:R-:W-:Y:S01]  /*27a0*/  HMMA.16816.F32 R60, R20, R62, R48 ;  /* 0x0000003e143c723c */ /* 0x000fe20000001830 */
[----:B------:R-:W-:-:S08]  /*27b0*/  NOP ;  /* 0x0000000000007918 */ /* 0x000fd00000000000 */
[----:B------:R-:W-:-:S15]  /*27c0*/  @!P0 BRA `(.L_x_1) ;  /* 0xffffffe000f88947 */ /* 0x000fde000383ffff */
.L_x_0:
[----:B--2---:R-:W0:Y:S01]  /*27d0*/  S2R R2, SR_TID.X ;  /* 0x0000000000027919 */ /* 0x004e220000002100 */
[----:B------:R-:W1:Y:S01]  /*27e0*/  S2UR UR5, SR_CgaCtaId ;  /* 0x00000000000579c3 */ /* 0x000e620000008800 */
[----:B------:R-:W-:Y:S01]  /*27f0*/  IMAD.MOV.U32 R15, RZ, RZ, R4 ;  /* 0x000000ffff0f7224 */ /* 0x000fe200078e0004 */
[----:B------:R-:W-:Y:S01]  /*2800*/  FSETP.GEU.AND P1, PT, R88, 1.175494350822287508e-38, PT ;  /* 0x008000005800780b */ /* 0x000fe20003f2e000 */
[----:B------:R-:W-:-:S05]  /*2810*/  UMOV UR4, 0x400 ;  /* 0x0000040000047882 */ /* 0x000fca0000000000 */
[----:B------:R-:W-:Y:S01]  /*2820*/  BAR.SYNC.DEFER_BLOCKING 0x0 ;  /* 0x0000000000007b1d */ /* 0x000fe20000010000 */
[C---:B------:R-:W-:Y:S01]  /*2830*/  FMUL R4, R15.reuse, 8388608 ;  /* 0x4b0000000f047820 */ /* 0x040fe20000400000 */
[C---:B------:R-:W-:Y:S02]  /*2840*/  FSETP.GEU.AND P2, PT, R15.reuse, 1.175494350822287508e-38, PT ;  /* 0x008000000f00780b */ /* 0x040fe40003f4e000 */
[C---:B------:R-:W-:Y:S02]  /*2850*/  FSETP.GT.AND P0, PT, |R15|.reuse, 8.50705917302346158658e+37, PT ;  /* 0x7e8000000f00780b */ /* 0x040fe40003f04200 */
[----:B------:R-:W-:Y:S02]  /*2860*/  FSEL R32, R4, R15, !P2 ;  /* 0x0000000f04207208 */ /* 0x000fe40005000000 */
[----:B------:R-:W-:-:S09]  /*2870*/  FSETP.GEU.AND P3, PT, |R15|, 1.175494350822287508e-38, PT ;  /* 0x008000000f00780b */ /* 0x000fd20003f6e200 */
[----:B------:R-:W-:Y:S01]  /*2880*/  @P0 FMUL R15, R15, 0.25 ;  /* 0x3e8000000f0f0820 */ /* 0x000fe20000400000 */
[----:B------:R-:W-:Y:S01]  /*2890*/  @P0 FMUL R54, R54, 0.25 ;  /* 0x3e80000036360820 */ /* 0x000fe20000400000 */
[----:B------:R-:W-:Y:S01]  /*28a0*/  @P0 FMUL R74, R74, 0.25 ;  /* 0x3e8000004a4a0820 */ /* 0x000fe20000400000 */
[----:B-1----:R-:W-:Y:S01]  /*28b0*/  ULEA UR6, UR5, UR4, 0x18 ;  /* 0x0000000405067291 */ /* 0x002fe2000f8ec03f */
[----:B------:R-:W-:Y:S01]  /*28c0*/  @!P3 FMUL R15, R15, 16777216 ;  /* 0x4b8000000f0fb820 */ /* 0x000fe20000400000 */
[----:B------:R-:W-:Y:S01]  /*28d0*/  @P0 FMUL R63, R63, 0.25 ;  /* 0x3e8000003f3f0820 */ /* 0x000fe20000400000 */
[----:B------:R-:W-:Y:S01]  /*28e0*/  @P0 FMUL R59, R59, 0.25 ;  /* 0x3e8000003b3b0820 */ /* 0x000fe20000400000 */
[----:B------:R-:W-:Y:S01]  /*28f0*/  @P0 FMUL R62, R62, 0.25 ;  /* 0x3e8000003e3e0820 */ /* 0x000fe20000400000 */
[----:B------:R-:W-:Y:S01]  /*2900*/  @P0 FMUL R58, R58, 0.25 ;  /* 0x3e8000003a3a0820 */ /* 0x000fe20000400000 */
[----:B------:R-:W-:Y:S01]  /*2910*/  @P0 FMUL R55, R55, 0.25 ;  /* 0x3e80000037370820 */ /* 0x000fe20000400000 */
[C---:B0-----:R-:W-:Y:S01]  /*2920*/  LOP3.LUT R3, R2.reuse, 0x1c, RZ, 0xc0, !PT ;  /* 0x0000001c02037812 */ /* 0x041fe200078ec0ff */
[C---:B------:R-:W-:Y:S01]  /*2930*/  IMAD.SHL.U32 R4, R2.reuse, 0x80, RZ ;  /* 0x0000008002047824 */ /* 0x040fe200078e00ff */
[C---:B------:R-:W-:Y:S01]  /*2940*/  LOP3.LUT R5, R2.reuse, 0x3f, RZ, 0xc0, !PT ;  /* 0x0000003f02057812 */ /* 0x040fe200078ec0ff */
[----:B------:R-:W-:Y:S01]  /*2950*/  @P0 FMUL R75, R75, 0.25 ;  /* 0x3e8000004b4b0820 */ /* 0x000fe20000400000 */
[C---:B------:R-:W-:Y:S01]  /*2960*/  LOP3.LUT R6, R2.reuse, 0xc0, RZ, 0xc0, !PT ;  /* 0x000000c002067812 */ /* 0x040fe200078ec0ff */
[----:B------:R-:W-:Y:S01]  /*2970*/  IMAD.SHL.U32 R3, R3, 0x2, RZ ;  /* 0x0000000203037824 */ /* 0x000fe200078e00ff */
[----:B------:R-:W-:Y:S01]  /*2980*/  SHF.L.U32 R8, R2, 0x5, RZ ;  /* 0x0000000502087819 */ /* 0x000fe200000006ff */
[----:B------:R-:W-:Y:S01]  /*2990*/  @!P3 FMUL R54, R54, 16777216 ;  /* 0x4b8000003636b820 */ /* 0x000fe20000400000 */
[----:B------:R-:W-:Y:S01]  /*29a0*/  SHF.L.U32 R5, R5, 0x3, RZ ;  /* 0x0000000305057819 */ /* 0x000fe200000006ff */
[----:B------:R-:W-:Y:S01]  /*29b0*/  @!P3 FMUL R74, R74, 16777216 ;  /* 0x4b8000004a4ab820 */ /* 0x000fe20000400000 */
[----:B------:R-:W-:Y:S01]  /*29c0*/  SHF.R.U32.HI R6, RZ, 0x1, R6 ;  /* 0x00000001ff067819 */ /* 0x000fe20000011606 */
[----:B------:R-:W-:Y:S01]  /*29d0*/  @!P3 FMUL R63, R63, 16777216 ;  /* 0x4b8000003f3fb820 */ /* 0x000fe20000400000 */
[----:B------:R-:W-:Y:S01]  /*29e0*/  LOP3.LUT R9, R3, 0x260, R8, 0x78, !PT ;  /* 0x0000026003097812 */ /* 0x000fe200078e7808 */
[----:B------:R-:W-:Y:S01]  /*29f0*/  @!P3 FMUL R59, R59, 16777216 ;  /* 0x4b8000003b3bb820 */ /* 0x000fe20000400000 */
[----:B------:R-:W-:Y:S01]  /*2a00*/  SHF.R.U32.HI R3, RZ, 0x1, R2 ;  /* 0x00000001ff037819 */ /* 0x000fe20000011602 */
[----:B------:R-:W-:Y:S01]  /*2a10*/  @!P3 FMUL R62, R62, 16777216 ;  /* 0x4b8000003e3eb820 */ /* 0x000fe20000400000 */
[----:B------:R-:W-:Y:S01]  /*2a20*/  LOP3.LUT R11, R5, R6, RZ, 0x3c, !PT ;  /* 0x00000006050b7212 */ /* 0x000fe200078e3cff */
[----:B------:R-:W-:Y:S01]  /*2a30*/  @!P3 FMUL R58, R58, 16777216 ;  /* 0x4b8000003a3ab820 */ /* 0x000fe20000400000 */
[----:B------:R-:W-:Y:S01]  /*2a40*/  LOP3.LUT R6, R3, 0x4, RZ, 0xc0, !PT ;  /* 0x0000000403067812 */ /* 0x000fe200078ec0ff */
[----:B------:R-:W-:Y:S01]  /*2a50*/  FMUL R3, R88, 8388608 ;  /* 0x4b00000058037820 */ /* 0x000fe20000400000 */
[----:B------:R-:W-:Y:S01]  /*2a60*/  SHF.L.U32 R5, R2, 0x3, RZ ;  /* 0x0000000302057819 */ /* 0x000fe200000006ff */
[----:B------:R-:W-:Y:S01]  /*2a70*/  @!P3 FMUL R55, R55, 16777216 ;  /* 0x4b8000003737b820 */ /* 0x000fe20000400000 */
[----:B------:R-:W-:Y:S01]  /*2a80*/  LOP3.LUT R10, R4, 0x600, RZ, 0xc0, !PT ;  /* 0x00000600040a7812 */ /* 0x000fe200078ec0ff */
[----:B------:R-:W-:Y:S01]  /*2a90*/  @!P3 FMUL R75, R75, 16777216 ;  /* 0x4b8000004b4bb820 */ /* 0x000fe20000400000 */
[----:B------:R-:W-:Y:S01]  /*2aa0*/  FSEL R30, R3, R88, !P1 ;  /* 0x00000058031e7208 */ /* 0x000fe20004800000 */
[----:B------:R-:W-:Y:S01]  /*2ab0*/  ULDC.64 UR4, c[0x0][0x270] ;  /* 0x00009c0000047ab9 */ /* 0x000fe20000000a00 */
[----:B------:R-:W-:Y:S01]  /*2ac0*/  LOP3.LUT R5, R5, 0x38, RZ, 0xc0, !PT ;  /* 0x0000003805057812 */ /* 0x000fe200078ec0ff */
[----:B------:R-:W-:Y:S01]  /*2ad0*/  UIMAD UR4, UR8, UR4, URZ ;  /* 0x00000004080472a4 */ /* 0x000fe2000f8e023f */
[----:B------:R-:W-:-:S02]  /*2ae0*/  IADD3 R3, R30, -0x3f3504f3, RZ ;  /* 0xc0cafb0d1e037810 */ /* 0x000fc40007ffe0ff */
[----:B------:R-:W-:Y:S01]  /*2af0*/  IADD3 R31, R6, UR6, R5 ;  /* 0x00000006061f7c10 */ /* 0x000fe2000fffe005 */
[----:B------:R-:W-:Y:S01]  /*2b00*/  VIADD R5, R32, 0xc0cafb0d ;  /* 0xc0cafb0d20057836 */ /* 0x000fe20000000000 */
[----:B------:R-:W-:Y:S01]  /*2b10*/  LOP3.LUT R4, R3, 0xff800000, RZ, 0xc0, !PT ;  /* 0xff80000003047812 */ /* 0x000fe200078ec0ff */
[----:B------:R-:W-:Y:S01]  /*2b20*/  USHF.L.U32 UR7, UR4, 0x1, URZ ;  /* 0x0000000104077899 */ /* 0x000fe2000800063f */
[----:B------:R-:W-:Y:S02]  /*2b30*/  FSEL R3, RZ, -23, P1 ;  /* 0xc1b80000ff037808 */ /* 0x000fe40000800000 */
[----:B------:R-:W-:Y:S02]  /*2b40*/  FSETP.GT.AND P1, PT, |R88|, 8.50705917302346158658e+37, PT ;  /* 0x7e8000005800780b */ /* 0x000fe40003f24200 */
[----:B------:R-:W-:Y:S02]  /*2b50*/  LOP3.LUT R7, R5, 0xff800000, RZ, 0xc0, !PT ;  /* 0xff80000005077812 */ /* 0x000fe400078ec0ff */
[----:B------:R-:W-:-:S02]  /*2b60*/  FSEL R5, RZ, -23, P2 ;  /* 0xc1b80000ff057808 */ /* 0x000fc40001000000 */
[----:B------:R-:W-:Y:S02]  /*2b70*/  FSETP.GEU.AND P2, PT, |R88|, 1.175494350822287508e-38, PT ;  /* 0x008000005800780b */ /* 0x000fe40003f4e200 */
[----:B------:R-:W-:Y:S02]  /*2b80*/  IADD3 R29, R11, UR6, R10 ;  /* 0x000000060b1d7c10 */ /* 0x000fe4000fffe00a */
[----:B------:R-:W-:Y:S01]  /*2b90*/  I2FP.F32.S32 R8, R7 ;  /* 0x0000000700087245 */ /* 0x000fe20000201400 */
[----:B------:R-:W-:Y:S01]  /*2ba0*/  IMAD.IADD R7, R32, 0x1, -R7 ;  /* 0x0000000120077824 */ /* 0x000fe200078e0a07 */
[-C--:B------:R-:W-:Y:S01]  /*2bb0*/  I2FP.F32.S32 R6, R4.reuse ;  /* 0x0000000400067245 */ /* 0x080fe20000201400 */
[----:B------:R-:W-:Y:S01]  /*2bc0*/  @P1 FMUL R88, R88, 0.25 ;  /* 0x3e80000058581820 */ /* 0x000fe20000400000 */
[----:B------:R-:W-:Y:S01]  /*2bd0*/  @P1 FMUL R60, R60, 0.25 ;  /* 0x3e8000003c3c1820 */ /* 0x000fe20000400000 */
[----:B------:R-:W-:Y:S01]  /*2be0*/  FFMA.FTZ R8, R8, 1.1920928955078125e-07, R5 ;  /* 0x3400000008087823 */ /* 0x000fe20000010005 */
[----:B------:R-:W-:Y:S01]  /*2bf0*/  @P1 FMUL R56, R56, 0.25 ;  /* 0x3e80000038381820 */ /* 0x000fe20000400000 */
[----:B------:R-:W0:Y:S01]  /*2c00*/  MUFU.RCP R5, R15 ;  /* 0x0000000f00057308 */ /* 0x000e220000001000 */
[----:B------:R-:W-:Y:S01]  /*2c10*/  @P1 FMUL R52, R52, 0.25 ;  /* 0x3e80000034341820 */ /* 0x000fe20000400000 */
[----:B------:R-:W-:Y:S01]  /*2c20*/  @!P2 FMUL R88, R88, 16777216 ;  /* 0x4b8000005858a820 */ /* 0x000fe20000400000 */
[----:B------:R-:W-:Y:S01]  /*2c30*/  @P1 FMUL R72, R72, 0.25 ;  /* 0x3e80000048481820 */ /* 0x000fe20000400000 */
[----:B------:R-:W-:Y:S01]  /*2c40*/  @!P2 FMUL R60, R60, 16777216 ;  /* 0x4b8000003c3ca820 */ /* 0x000fe20000400000 */
[----:B------:R-:W-:Y:S01]  /*2c50*/  @!P2 FMUL R56, R56, 16777216 ;  /* 0x4b8000003838a820 */ /* 0x000fe20000400000 */
[----:B------:R-:W-:Y:S01]  /*2c60*/  @!P2 FMUL R52, R52, 16777216 ;  /* 0x4b8000003434a820 */ /* 0x000fe20000400000 */
[----:B------:R-:W-:Y:S01]  /*2c70*/  @!P2 FMUL R72, R72, 16777216 ;  /* 0x4b8000004848a820 */ /* 0x000fe20000400000 */
[----:B------:R-:W1:Y:S01]  /*2c80*/  MUFU.RCP R11, R88 ;  /* 0x00000058000b7308 */ /* 0x000e620000001000 */
[----:B------:R-:W-:Y:S01]  /*2c90*/  @P1 FMUL R61, R61, 0.25 ;  /* 0x3e8000003d3d1820 */ /* 0x000fe20000400000 */
[----:B------:R-:W-:Y:S01]  /*2ca0*/  @P1 FMUL R57, R57, 0.25 ;  /* 0x3e80000039391820 */ /* 0x000fe20000400000 */
[----:B------:R-:W-:Y:S01]  /*2cb0*/  FFMA.FTZ R3, R6, 1.1920928955078125e-07, R3 ;  /* 0x3400000006037823 */ /* 0x000fe20000010003 */
[----:B------:R-:W-:Y:S01]  /*2cc0*/  @P1 FMUL R53, R53, 0.25 ;  /* 0x3e80000035351820 */ /* 0x000fe20000400000 */
[----:B------:R-:W-:Y:S01]  /*2cd0*/  @P1 FMUL R73, R73, 0.25 ;  /* 0x3e80000049491820 */ /* 0x000fe20000400000 */
[----:B------:R-:W-:Y:S01]  /*2ce0*/  @!P2 FMUL R61, R61, 16777216 ;  /* 0x4b8000003d3da820 */ /* 0x000fe20000400000 */
[----:B------:R-:W-:Y:S01]  /*2cf0*/  @!P2 FMUL R57, R57, 16777216 ;  /* 0x4b8000003939a820 */ /* 0x000fe20000400000 */
[----:B------:R-:W-:Y:S01]  /*2d00*/  LOP3.LUT R28, R2, 0x20, RZ, 0xc0, !PT ;  /* 0x00000020021c7812 */ /* 0x000fe200078ec0ff */
[----:B------:R-:W-:Y:S01]  /*2d10*/  @!P2 FMUL R53, R53, 16777216 ;  /* 0x4b8000003535a820 */ /* 0x000fe20000400000 */
[----:B------:R-:W-:Y:S01]  /*2d20*/  IADD3 R4, R30, -R4, RZ ;  /* 0x800000041e047210 */ /* 0x000fe20007ffe0ff */
[----:B------:R-:W-:Y:S01]  /*2d30*/  @!P2 FMUL R73, R73, 16777216 ;  /* 0x4b8000004949a820 */ /* 0x000fe20000400000 */
[----:B------:R-:W-:Y:S01]  /*2d40*/  LEA R28, R28, R9, 0x2 ;  /* 0x000000091c1c7211 */ /* 0x000fe200078e10ff */
[C---:B0-----:R-:W-:Y:S01]  /*2d50*/  FMUL R19, R5.reuse, R54 ;  /* 0x0000003605137220 */ /* 0x041fe20000400000 */
[C---:B------:R-:W-:Y:S01]  /*2d60*/  FMUL R22, R5.reuse, R74 ;  /* 0x0000004a05167220 */ /* 0x040fe20000400000 */
[C---:B------:R-:W-:Y:S01]  /*2d70*/  FMUL R9, R5.reuse, R63 ;  /* 0x0000003f05097220 */ /* 0x040fe20000400000 */
[----:B------:R-:W-:Y:S01]  /*2d80*/  FMUL R16, R5, R59 ;  /* 0x0000003b05107220 */ /* 0x000fe20000400000 */
[C---:B-1----:R-:W-:Y:S01]  /*2d90*/  FMUL R6, R11.reuse, R60 ;  /* 0x0000003c0b067220 */ /* 0x042fe20000400000 */
[C---:B------:R-:W-:Y:S01]  /*2da0*/  FMUL R17, R11.reuse, R56 ;  /* 0x000000380b117220 */ /* 0x040fe20000400000 */
[C---:B------:R-:W-:Y:S01]  /*2db0*/  FMUL R14, R11.reuse, R52 ;  /* 0x000000340b0e7220 */ /* 0x040fe20000400000 */
[C---:B------:R-:W-:Y:S01]  /*2dc0*/  FMUL R23, R11.reuse, R72 ;  /* 0x000000480b177220 */ /* 0x040fe20000400000 */
[----:B------:R-:W-:Y:S01]  /*2dd0*/  FMUL R20, R11, R53 ;  /* 0x000000350b147220 */ /* 0x000fe20000400000 */
[----:B------:R-:W-:Y:S01]  /*2de0*/  FMUL R10, R5, R62 ;  /* 0x0000003e050a7220 */ /* 0x000fe20000400000 */
[----:B------:R-:W-:Y:S01]  /*2df0*/  F2FP.F16.F32.PACK_AB R25, R6, R17 ;  /* 0x000000110619723e */ /* 0x000fe200000000ff */
[C---:B------:R-:W-:Y:S01]  /*2e00*/  FMUL R17, R11.reuse, R57 ;  /* 0x000000390b117220 */ /* 0x040fe20000400000 */
[----:B------:R-:W-:Y:S01]  /*2e10*/  F2FP.F16.F32.PACK_AB R24, R14, R23 ;  /* 0x000000170e18723e */ /* 0x000fe200000000ff */
[C---:B------:R-:W-:Y:S01]  /*2e20*/  FMUL R14, R11.reuse, R61 ;  /* 0x0000003d0b0e7220 */ /* 0x040fe20000400000 */
[----:B------:R-:W-:Y:S01]  /*2e30*/  FMUL R11, R11, R73 ;  /* 0x000000490b0b7220 */ /* 0x000fe20000400000 */
[C---:B------:R-:W-:Y:S01]  /*2e40*/  FMUL R15, R5.reuse, R58 ;  /* 0x0000003a050f7220 */ /* 0x040fe20000400000 */
[C---:B------:R-:W-:Y:S01]  /*2e50*/  FMUL R18, R5.reuse, R55 ;  /* 0x0000003705127220 */ /* 0x040fe20000400000 */
[----:B------:R-:W-:Y:S01]  /*2e60*/  FMUL R21, R5, R75 ;  /* 0x0000004b05157220 */ /* 0x000fe20000400000 */
[----:B------:R-:W-:-:S02]  /*2e70*/  IMAD.MOV.U32 R6, RZ, RZ, 0x3dc6b27f ;  /* 0x3dc6b27fff067424 */ /* 0x000fc400078e00ff */
[----:B------:R-:W-:Y:S01]  /*2e80*/  FADD R4, R4, -1 ;  /* 0xbf80000004047421 */ /* 0x000fe20000000000 */
[----:B------:R-:W-:Y:S01]  /*2e90*/  FADD R7, R7, -1 ;  /* 0xbf80000007077421 */ /* 0x000fe20000000000 */
[----:B------:R-:W-:Y:S01]  /*2ea0*/  F2FP.F16.F32.PACK_AB R27, R14, R17 ;  /* 0x000000110e1b723e */ /* 0x000fe200000000ff */
[----:B------:R-:W-:Y:S01]  /*2eb0*/  STS.64 [R28+UR6], R24 ;  /* 0x000000181c007988 */ /* 0x000fe20008000a06 */
[----:B------:R-:W-:Y:S01]  /*2ec0*/  F2FP.F16.F32.PACK_AB R14, R19, R22 ;  /* 0x00000016130e723e */ /* 0x000fe200000000ff */
[-C--:B------:R-:W-:Y:S01]  /*2ed0*/  FFMA.FTZ R5, R4, R6.reuse, -0.16845393180847167969 ;  /* 0xbe2c7f3004057423 */ /* 0x080fe20000010006 */
[----:B------:R-:W-:Y:S01]  /*2ee0*/  F2FP.F16.F32.PACK_AB R26, R20, R11 ;  /* 0x0000000b141a723e */ /* 0x000fe200000000ff */
[----:B------:R-:W-:Y:S01]  /*2ef0*/  FFMA.FTZ R6, R7, R6, -0.16845393180847167969 ;  /* 0xbe2c7f3007067423 */ /* 0x000fe20000010006 */
[----:B------:R-:W-:Y:S01]  /*2f00*/  F2FP.F16.F32.PACK_AB R19, R9, R16 ;  /* 0x000000100913723e */ /* 0x000fe200000000ff */
[----:B------:R-:W-:Y:S01]  /*2f10*/  FFMA.FTZ R5, R4, R5, 0.1716887056827545166 ;  /* 0x3e2fcf2a04057423 */ /* 0x000fe20000010005 */
[----:B------:R-:W-:Y:S01]  /*2f20*/  F2FP.F16.F32.PACK_AB R15, R10, R15 ;  /* 0x0000000f0a0f723e */ /* 0x000fe200000000ff */
[C---:B------:R-:W-:Y:S01]  /*2f30*/  FFMA.FTZ R6, R7.reuse, R6, 0.1716887056827545166 ;  /* 0x3e2fcf2a07067423 */ /* 0x040fe20000010006 */
[----:B------:R-:W-:Y:S01]  /*2f40*/  LOP3.LUT R9, R28, 0x40, RZ, 0x3c, !PT ;  /* 0x000000401c097812 */ /* 0x000fe200078e3cff */
[----:B------:R-:W-:Y:S01]  /*2f50*/  STS.64 [R28+UR6+0x100], R26 ;  /* 0x0001001a1c007988 */ /* 0x000fe20008000a06 */
[----:B------:R-:W-:Y:S01]  /*2f60*/  F2FP.F16.F32.PACK_AB R18, R18, R21 ;  /* 0x000000151212723e */ /* 0x000fe200000000ff */
[C---:B------:R-:W-:Y:S01]  /*2f70*/  FFMA.FTZ R5, R4.reuse, R5, -0.17900948226451873779 ;  /* 0xbe374e4304057423 */ /* 0x040fe20000010005 */
[C---:B------:R-:W-:Y:S01]  /*2f80*/  FFMA.FTZ R6, R7.reuse, R6, -0.17900948226451873779 ;  /* 0xbe374e4307067423 */ /* 0x040fe20000010006 */
[----:B------:R-:W-:Y:S01]  /*2f90*/  STS.64 [R9+UR6+0x400], R14 ;  /* 0x0004000e09007988 */ /* 0x000fe20008000a06 */
[----:B------:R-:W0:Y:S01]  /*2fa0*/  LDC R20, c[0x0][0x278] ;  /* 0x00009e00ff147b82 */ /* 0x000e220000000800 */
[----:B------:R-:W-:Y:S01]  /*2fb0*/  FFMA.FTZ R5, R4, R5, 0.20512372255325317383 ;  /* 0x3e520bf404057423 */ /* 0x000fe20000010005 */
[C---:B------:R-:W-:Y:S01]  /*2fc0*/  FFMA.FTZ R6, R7.reuse, R6, 0.20512372255325317383 ;  /* 0x3e520bf407067423 */ /* 0x040fe20000010006 */
[----:B------:R1:W-:Y:S01]  /*2fd0*/  STS.64 [R9+UR6+0x500], R18 ;  /* 0x0005001209007988 */ /* 0x0003e20008000a06 */
[----:B------:R-:W-:Y:S01]  /*2fe0*/  ISETP.GE.U32.AND P1, PT, R30, 0x7f800000, PT ;  /* 0x7f8000001e00780c */ /* 0x000fe20003f26070 */
[----:B------:R-:W-:Y:S01]  /*2ff0*/  FFMA.FTZ R5, R4, R5, -0.24046532809734344482 ;  /* 0xbe763c8b04057423 */ /* 0x000fe20000010005 */
[----:B------:R-:W-:-:S02]  /*3000*/  FFMA.FTZ R6, R7, R6, -0.24046532809734344482 ;  /* 0xbe763c8b07067423 */ /* 0x000fc40000010006 */
[----:B------:R-:W-:Y:S01]  /*3010*/  BAR.SYNC.DEFER_BLOCKING 0x0 ;  /* 0x0000000000007b1d */ /* 0x000fe20000010000 */
[----:B------:R-:W-:Y:S01]  /*3020*/  ISETP.GE.U32.AND P2, PT, R32, 0x7f800000, PT ;  /* 0x7f8000002000780c */ /* 0x000fe20003f46070 */
[----:B------:R-:W-:Y:S01]  /*3030*/  FFMA.FTZ R5, R4, R5, 0.28857114911079406738 ;  /* 0x3e93bf9904057423 */ /* 0x000fe20000010005 */
[C---:B------:R-:W-:Y:S01]  /*3040*/  FFMA.FTZ R6, R7.reuse, R6, 0.28857114911079406738 ;  /* 0x3e93bf9907067423 */ /* 0x040fe20000010006 */
[----:B------:R-:W-:Y:S02]  /*3050*/  SHF.L.U32 R10, R2, 0x2, RZ ;  /* 0x00000002020a7819 */ /* 0x000fe400000006ff */
[C---:B------:R-:W-:Y:S01]  /*3060*/  FFMA.FTZ R5, R4.reuse, R5, -0.36067417263984680176 ;  /* 0xbeb8aa4904057423 */ /* 0x040fe20000010005 */
[C---:B------:R-:W-:Y:S01]  /*3070*/  FFMA.FTZ R6, R7.reuse, R6, -0.36067417263984680176 ;  /* 0xbeb8aa4907067423 */ /* 0x040fe20000010006 */
[----:B------:R-:W2:Y:S01]  /*3080*/  LDC.64 R16, c[0x0][0x228] ;  /* 0x00008a00ff107b82 */ /* 0x000ea20000000a00 */
[----:B-1----:R-:W-:Y:S01]  /*3090*/  SHF.R.U32.HI R9, RZ, 0x5, R2 ;  /* 0x00000005ff097819 */ /* 0x002fe20000011602 */
[----:B------:R-:W-:Y:S01]  /*30a0*/  FFMA.FTZ R5, R4, R5, 0.48089820146560668945 ;  /* 0x3ef6384a04057423 */ /* 0x000fe20000010005 */
[----:B------:R-:W-:Y:S01]  /*30b0*/  FFMA.FTZ R6, R7, R6, 0.48089820146560668945 ;  /* 0x3ef6384a07067423 */ /* 0x000fe20000010006 */
[----:B------:R-:W-:-:S02]  /*30c0*/  LEA.HI R11, R2, 0x18, RZ, 0x1b ;  /* 0x00000018020b7811 */ /* 0x000fc400078fd8ff */
[C---:B------:R-:W-:Y:S01]  /*30d0*/  FFMA.FTZ R5, R4.reuse, R5, -0.72134751081466674805 ;  /* 0xbf38aa3b04057423 */ /* 0x040fe20000010005 */
[----:B------:R-:W-:Y:S01]  /*30e0*/  FFMA.FTZ R6, R7, R6, -0.72134751081466674805 ;  /* 0xbf38aa3b07067423 */ /* 0x000fe20000010006 */
[----:B------:R-:W-:Y:S01]  /*30f0*/  SGXT.U32 R9, R9, 0x3 ;  /* 0x000000030909781a */ /* 0x000fe20000000000 */
[----:B0-----:R-:W-:Y:S02]  /*3100*/  IMAD R11, R11, R20, RZ ;  /* 0x000000140b0b7224 */ /* 0x001fe400078e02ff */
[----:B------:R-:W-:Y:S01]  /*3110*/  FMUL R5, R4, R5 ;  /* 0x0000000504057220 */ /* 0x000fe20000400000 */
[C---:B------:R-:W-:Y:S01]  /*3120*/  FMUL R6, R7.reuse, R6 ;  /* 0x0000000607067220 */ /* 0x040fe20000400000 */
[----:B------:R-:W-:Y:S01]  /*3130*/  LOP3.LUT R10, R10, 0x40, RZ, 0xc0, !PT ;  /* 0x000000400a0a7812 */ /* 0x000fe200078ec0ff */
[----:B------:R-:W0:Y:S01]  /*3140*/  LDC.64 R18, c[0x0][0x230] ;  /* 0x00008c00ff127b82 */ /* 0x000e220000000a00 */
[----:B------:R-:W-:Y:S01]  /*3150*/  FMUL R5, R4, R5 ;  /* 0x0000000504057220 */ /* 0x000fe20000400000 */
[----:B------:R-:W-:Y:S01]  /*3160*/  FMUL R6, R7, R6 ;  /* 0x0000000607067220 */ /* 0x000fe20000400000 */
[----:B------:R-:W1:Y:S01]  /*3170*/  LDS.64 R28, [R29] ;  /* 0x000000001d1c7984 */ /* 0x000e620000000a00 */
[----:B------:R-:W-:-:S02]  /*3180*/  IMAD.IADD R31, R10, 0x1, R31 ;  /* 0x000000010a1f7824 */ /* 0x000fc400078e021f */
[----:B------:R-:W-:Y:S01]  /*3190*/  FFMA.FTZ R4, R4, 1.4426950216293334961, R5 ;  /* 0x3fb8aa3b04047823 */ /* 0x000fe20000010005 */
[----:B------:R-:W-:Y:S01]  /*31a0*/  FFMA.FTZ R7, R7, 1.4426950216293334961, R6 ;  /* 0x3fb8aa3b07077823 */ /* 0x000fe20000010006 */
[----:B------:R-:W-:Y:S02]  /*31b0*/  @P1 MOV R5, 0x7f800000 ;  /* 0x7f80000000051802 */ /* 0x000fe40000000f00 */
[----:B------:R-:W-:Y:S01]  /*31c0*/  FADD R3, R3, R4 ;  /* 0x0000000403037221 */ /* 0x000fe20000000000 */
[----:B------:R-:W-:Y:S01]  /*31d0*/  FADD R14, R8, R7 ;  /* 0x00000007080e7221 */ /* 0x000fe20000000000 */
[----:B------:R-:W-:Y:S02]  /*31e0*/  IMAD R4, R0, UR5, RZ ;  /* 0x0000000500047c24 */ /* 0x000fe4000f8e02ff */
[C---:B------:R-:W-:Y:S01]  /*31f0*/  @P1 FFMA.FTZ R3, R30.reuse, R5, +INF ;  /* 0x7f8000001e031423 */ /* 0x040fe20000010005 */
[----:B------:R-:W-:Y:S01]  /*3200*/  @P2 IMAD.MOV.U32 R7, RZ, RZ, 0x7f800000 ;  /* 0x7f800000ff072424 */ /* 0x000fe200078e00ff */
[----:B------:R-:W-:Y:S01]  /*3210*/  UIMAD.WIDE UR4, UR4, 0x2, URZ ;  /* 0x00000002040478a5 */ /* 0x000fe2000f8e023f */
[----:B------:R-:W-:-:S02]  /*3220*/  FSETP.NEU.AND P0, PT, R30, RZ, PT ;  /* 0x000000ff1e00720b */ /* 0x000fc40003f0d000 */
[----:B------:R-:W-:Y:S01]  /*3230*/  SHF.L.U32 R5, R4, 0x1, RZ ;  /* 0x0000000104057819 */ /* 0x000fe200000006ff */
[C---:B------:R-:W-:Y:S01]  /*3240*/  @P2 FFMA.FTZ R14, R32.reuse, R7, +INF ;  /* 0x7f800000200e2423 */ /* 0x040fe20000010007 */
[----:B------:R-:W-:Y:S01]  /*3250*/  IMAD R7, R9, R20, RZ ;  /* 0x0000001409077224 */ /* 0x000fe200078e02ff */
[----:B------:R-:W-:Y:S01]  /*3260*/  FSETP.NEU.AND P1, PT, R32, RZ, PT ;  /* 0x000000ff2000720b */ /* 0x000fe20003f2d000 */
[----:B------:R-:W-:Y:S01]  /*3270*/  IMAD.HI R4, R4, 0x2, RZ ;  /* 0x0000000204047827 */ /* 0x000fe200078e02ff */
[----:B--2---:R-:W-:Y:S01]  /*3280*/  IADD3 R8, P2, P3, R5, UR7, R16 ;  /* 0x0000000705087c10 */ /* 0x004fe2000fb5e010 */
[----:B------:R-:W-:Y:S02]  /*3290*/  ULDC UR4, c[0x0][0x27c] ;  /* 0x00009f0000047ab9 */ /* 0x000fe40000000800 */
[----:B------:R-:W-:Y:S01]  /*32a0*/  IMAD R9, R20, 0x8, R7 ;  /* 0x0000000814097824 */ /* 0x000fe200078e0207 */
[----:B------:R-:W-:Y:S01]  /*32b0*/  IADD3.X R16, R4, UR5, R17, P2, P3 ;  /* 0x0000000504107c10 */ /* 0x000fe200097e6411 */
[----:B------:R-:W-:Y:S01]  /*32c0*/  UIMAD UR4, UR8, UR4, URZ ;  /* 0x00000004080472a4 */ /* 0x000fe2000f8e023f */
[----:B------:R-:W-:-:S02]  /*32d0*/  LEA R4, P2, R7, R8, 0x1 ;  /* 0x0000000807047211 */ /* 0x000fc400078408ff */
[----:B------:R-:W-:Y:S01]  /*32e0*/  LEA R15, R20, R9, 0x3 ;  /* 0x00000009140f7211 */ /* 0x000fe200078e18ff */
[----:B------:R-:W-:Y:S01]  /*32f0*/  USHF.L.U32 UR7, UR4, 0x2, URZ ;  /* 0x0000000204077899 */ /* 0x000fe2000800063f */
[-C--:B------:R-:W-:Y:S01]  /*3300*/  LEA R10, P4, R11, R8.reuse, 0x1 ;  /* 0x000000080b0a7211 */ /* 0x080fe200078808ff */
[----:B------:R-:W-:Y:S01]  /*3310*/  UIMAD.WIDE UR4, UR4, 0x4, URZ ;  /* 0x00000004040478a5 */ /* 0x000fe2000f8e023f */
[----:B------:R-:W-:Y:S02]  /*3320*/  LEA R6, P3, R9, R8, 0x1 ;  /* 0x0000000809067211 */ /* 0x000fe400078608ff */
[----:B------:R-:W-:Y:S02]  /*3330*/  LEA.HI.X.SX32 R5, R7, R16, 0x1, P2 ;  /* 0x0000001007057211 */ /* 0x000fe400010f0eff */
[----:B------:R-:W-:Y:S02]  /*3340*/  LEA R8, P2, R15, R8, 0x1 ;  /* 0x000000080f087211 */ /* 0x000fe400078408ff */
[----:B------:R-:W-:-:S02]  /*3350*/  LEA.HI.X.SX32 R7, R9, R16, 0x1, P3 ;  /* 0x0000001009077211 */ /* 0x000fc400018f0eff */
[-C--:B------:R-:W-:Y:S01]  /*3360*/  LEA.HI.X.SX32 R9, R15, R16.reuse, 0x1, P2 ;  /* 0x000000100f097211 */ /* 0x080fe200010f0eff */
[----:B-1----:R1:W-:Y:S01]  /*3370*/  STG.E.U16 desc[UR14][R4.64], R28 ;  /* 0x0000001c04007986 */ /* 0x0023e2000c10150e */
[----:B------:R-:W-:Y:S02]  /*3380*/  PRMT R20, R28, 0x7632, R20 ;  /* 0x000076321c147816 */ /* 0x000fe40000000014 */
[----:B------:R-:W-:Y:S02]  /*3390*/  LEA.HI.X.SX32 R11, R11, R16, 0x1, P4 ;  /* 0x000000100b0b7211 */ /* 0x000fe400020f0eff */
[----:B------:R-:W-:Y:S01]  /*33a0*/  FSEL R16, R3, -INF , P0 ;  /* 0xff80000003107808 */ /* 0x000fe20000000000 */
[----:B------:R2:W-:Y:S01]  /*33b0*/  STG.E.U16 desc[UR14][R6.64], R20 ;  /* 0x0000001406007986 */ /* 0x0005e2000c10150e */
[----:B------:R-:W-:Y:S02]  /*33c0*/  FSEL R3, R14, -INF , P1 ;  /* 0xff8000000e037808 */ /* 0x000fe40000800000 */
[----:B------:R-:W-:Y:S01]  /*33d0*/  LOP3.LUT P0, RZ, R2, 0xe0, RZ, 0xc0, !PT ;  /* 0x000000e002ff7812 */ /* 0x000fe2000780c0ff */
[----:B------:R2:W-:Y:S01]  /*33e0*/  STG.E.U16 desc[UR14][R8.64], R29 ;  /* 0x0000001d08007986 */ /* 0x0005e2000c10150e */
[----:B------:R-:W-:Y:S01]  /*33f0*/  FFMA R16, R16, 0.69314718246459960938, R13 ;  /* 0x3f31721810107823 */ /* 0x000fe2000000000d */
[----:B-1----:R-:W-:Y:S01]  /*3400*/  PRMT R5, R29, 0x7632, R5 ;  /* 0x000076321d057816 */ /* 0x002fe20000000005 */
[----:B------:R-:W-:-:S02]  /*3410*/  IMAD.SHL.U32 R4, R2, 0x2, RZ ;  /* 0x0000000202047824 */ /* 0x000fc400078e00ff */
[----:B------:R-:W-:Y:S01]  /*3420*/  FFMA R17, R3, 0.69314718246459960938, R12 ;  /* 0x3f31721803117823 */ /* 0x000fe2000000000c */
[C---:B------:R-:W-:Y:S01]  /*3430*/  SHF.L.U32 R3, R0.reuse, 0x2, RZ ;  /* 0x0000000200037819 */ /* 0x040fe200000006ff */
[----:B------:R-:W-:Y:S01]  /*3440*/  IMAD.HI R0, R0, 0x4, RZ ;  /* 0x0000000400007827 */ /* 0x000fe200078e02ff */
[----:B------:R2:W-:Y:S01]  /*3450*/  STG.E.U16 desc[UR14][R10.64], R5 ;  /* 0x000000050a007986 */ /* 0x0005e2000c10150e */
[----:B------:R-:W-:Y:S01]  /*3460*/  LOP3.LUT R4, R4, 0x78, RZ, 0xc0, !PT ;  /* 0x0000007804047812 */ /* 0x000fe200078ec0ff */
[----:B------:R-:W-:Y:S01]  /*3470*/  BAR.SYNC.DEFER_BLOCKING 0x0 ;  /* 0x0000000000007b1d */ /* 0x000fe20000010000 */
[----:B0-----:R-:W-:-:S04]  /*3480*/  IADD3 R2, P1, P2, R3, UR7, R18 ;  /* 0x0000000703027c10 */ /* 0x001fc8000fa3e012 */
[----:B------:R-:W-:Y:S01]  /*3490*/  IADD3.X R3, R0, UR5, R19, P1, P2 ;  /* 0x0000000500037c10 */ /* 0x000fe20008fe4413 */
[----:B------:R2:W-:Y:S02]  /*34a0*/  STS.64 [R4+UR6], R16 ;  /* 0x0000001004007988 */ /* 0x0005e40008000a06 */
[----:B------:R-:W-:Y:S06]  /*34b0*/  BAR.SYNC.DEFER_BLOCKING 0x0 ;  /* 0x0000000000007b1d */ /* 0x000fec0000010000 */
[----:B------:R-:W-:Y:S05]  /*34c0*/  @P0 EXIT ;  /* 0x000000000000094d */ /* 0x000fea0003800000 */
[----:B------:R-:W0:Y:S04]  /*34d0*/  LDS R31, [R31] ;  /* 0x000000001f1f7984 */ /* 0x000e280000000800 */
[----:B0-----:R-:W-:Y:S01]  /*34e0*/  STG.E desc[UR14][R2.64], R31 ;  /* 0x0000001f02007986 */ /* 0x001fe2000c10190e */
[----:B------:R-:W-:Y:S05]  /*34f0*/  EXIT ;  /* 0x000000000000794d */ /* 0x000fea0003800000 */
.L_x_2:
[----:B------:R-:W-:-:S00]  /*3500*/  BRA `(.L_x_2) ;  /* 0xfffffffc00fc7947 */ /* 0x000fc0000383ffff */
[----:B------:R-:W-:-:S00]  /*3510*/  NOP ;  /* 0x0000000000007918 */ /* 0x000fc00000000000 */
        /* <DEDUP_REMOVED lines=14> */
.L_x_3:


//--------------------- .nv.global.init           --------------------------
	.section	.nv.global.init,"aw",@progbits
.nv.global.init:
	.type		_$_str,@object
	.size		_$_str,(.L_0 - _$_str)
_$_str:
        /*0000*/ 	.byte	0x5f, 0x5f, 0x43, 0x55, 0x44, 0x41, 0x5f, 0x46, 0x54, 0x5a, 0x00
.L_0:


//--------------------- .nv.shared.attn_fwd       --------------------------
	.section	.nv.shared.attn_fwd,"aw",@nobits
	.sectionflags	@""
	.align	16
	.zero		1024


//--------------------- .nv.shared.reserved.0     --------------------------
	.section	.nv.shared.reserved.0,"aw",@nobits
	.weak		__nv_reservedSMEM_offset_0_alias
	.size		__nv_reservedSMEM_offset_0_alias, 0, 0
	.other		__nv_reservedSMEM_offset_0_alias,@"STO_CUDA_RESERVED_SHARED STV_DEFAULT"
__nv_reservedSMEM_offset_0_alias:
	.zero		0


//--------------------- .nv.constant0.attn_fwd    --------------------------
	.section	.nv.constant0.attn_fwd,"a",@progbits
	.sectionflags	@""
	.align	4
.nv.constant0.attn_fwd:
	.zero		664


//--------------------- SYMBOLS --------------------------

	.type		.nv.reservedSmem.offset0,@object
	.size		.nv.reservedSmem.offset0,0x4
